	.target	sm_90a

	.elftype	@"ET_EXEC"


//--------------------- .note.nv.tkinfo           --------------------------
	.section	.note.nv.tkinfo,"",@"SHT_NOTE"
	.sectionflags	@"SHF_NOTE_NV_TKINFO"
	.tkinfo
        /*0018*/ 	.word	0x00000002
        /*0030*/ 	.string	""
        /*0030*/ 	.string	"ptxas"
        /*0030*/ 	.string	"Cuda compilation tools, release 13.0, V13.0.88"
        /*0030*/ 	.string	"Build cuda_13.0.r13.0/compiler.36424714_0"
        /*0030*/ 	.string	"-arch sm_90a -m 64 "



//--------------------- .note.nv.cuinfo           --------------------------
	.section	.note.nv.cuinfo,"",@"SHT_NOTE"
	.sectionflags	@"SHF_NOTE_NV_CUINFO"
        /*0018*/ 	.short	0x0002
        /*001a*/ 	.short	0x005a
        /*001c*/ 	.short	0x0082
	.zero		2


//--------------------- .nv.info                  --------------------------
	.section	.nv.info,"",@"SHT_CUDA_INFO"
	.align	4


	//----- nvinfo : EIATTR_REGCOUNT
	.align		4
        /*0000*/ 	.byte	0x04, 0x2f
        /*0002*/ 	.short	(.L_12 - .L_11)
	.align		4
.L_11:
        /*0004*/ 	.word	index@(_ZN7cutlass13device_kernelINS_4conv6kernel13ConvUniversalINS1_16ConvProblemShapeILNS1_8OperatorE0ELi2EEENS1_10collective14CollectiveConvINS1_46MainloopSm90TmaGmmaWarpSpecializedImplicitGemmILS5_0ELi22ELi2EN4cute5tupleIJNSA_1CILi2EEENSC_ILi1EEESE_EEENS1_36KernelImplicitTmaWarpSpecializedSm90ELi1EEENSB_IJNSC_ILi256EEENSC_ILi64EEENSB_IJNSC_ILi32EEEEEEEEENS_12float_e4m3_tESN_NSA_8TiledMMAINSA_8MMA_AtomIJNSA_4SM904GMMA30MMA_64x64x32_F32E4M3E4M3_SS_TNILNSR_7ScaleInE1ELST_1EEEEEENSA_6LayoutINSB_IJSE_SE_SE_EEENSB_IJNSC_ILi0EEESY_SY_EEEEENSB_IJNSA_10UnderscoreES11_S11_EEEEENS7_6detail26Sm90ImplicitGemmTileTraitsINSA_20SM90_TMA_LOAD_IM2COLENSA_14ComposedLayoutINSA_7SwizzleILi1ELi4ELi3EEENSA_18smem_ptr_flag_bitsILi8EEENSW_INSB_IJNSB_IJNSC_ILi8EEESK_EEENSB_IJSK_SE_EEENSB_IJSE_NSC_ILi22EEEEEEEEENSB_IJNSB_IJSK_SI_EEENSB_IJSE_SY_EEENSB_IJSY_NSC_ILi8192EEEEEEEEEEEEEvEENS15_INSA_23SM90_TMA_LOAD_MULTICASTENS17_IS19_S1B_NSW_INSB_IJNSB_IJS1C_S1C_EEES1E_S1G_EEENSB_IJS1I_S1J_NSB_IJSY_NSC_ILi2048EEEEEEEEEEEEEvEEEENS_8epilogue10collective6detail29Sm90TmaWarpSpecializedAdapterINS21_15DefaultEpilogueISN_NSB_IJNSB_IJlllEEESE_SY_EEES26_NS20_6thread17LinearCombinationISN_Li1EffLNS27_9ScaleType4KindE0ELNS_15FloatRoundStyleE2ESN_EENS_4gemm15EpilogueDefaultEEEEEvvEEEEvNT_6ParamsE)
        /*0008*/ 	.word	0x000000fa


	//----- nvinfo : EIATTR_FRAME_SIZE
	.align		4
.L_12:
        /*000c*/ 	.byte	0x04, 0x11
        /*000e*/ 	.short	(.L_14 - .L_13)
	.align		4
.L_13:
        /*0010*/ 	.word	index@(_ZN7cutlass13device_kernelINS_4conv6kernel13ConvUniversalINS1_16ConvProblemShapeILNS1_8OperatorE0ELi2EEENS1_10collective14CollectiveConvINS1_46MainloopSm90TmaGmmaWarpSpecializedImplicitGemmILS5_0ELi22ELi2EN4cute5tupleIJNSA_1CILi2EEENSC_ILi1EEESE_EEENS1_36KernelImplicitTmaWarpSpecializedSm90ELi1EEENSB_IJNSC_ILi256EEENSC_ILi64EEENSB_IJNSC_ILi32EEEEEEEEENS_12float_e4m3_tESN_NSA_8TiledMMAINSA_8MMA_AtomIJNSA_4SM904GMMA30MMA_64x64x32_F32E4M3E4M3_SS_TNILNSR_7ScaleInE1ELST_1EEEEEENSA_6LayoutINSB_IJSE_SE_SE_EEENSB_IJNSC_ILi0EEESY_SY_EEEEENSB_IJNSA_10UnderscoreES11_S11_EEEEENS7_6detail26Sm90ImplicitGemmTileTraitsINSA_20SM90_TMA_LOAD_IM2COLENSA_14ComposedLayoutINSA_7SwizzleILi1ELi4ELi3EEENSA_18smem_ptr_flag_bitsILi8EEENSW_INSB_IJNSB_IJNSC_ILi8EEESK_EEENSB_IJSK_SE_EEENSB_IJSE_NSC_ILi22EEEEEEEEENSB_IJNSB_IJSK_SI_EEENSB_IJSE_SY_EEENSB_IJSY_NSC_ILi8192EEEEEEEEEEEEEvEENS15_INSA_23SM90_TMA_LOAD_MULTICASTENS17_IS19_S1B_NSW_INSB_IJNSB_IJS1C_S1C_EEES1E_S1G_EEENSB_IJS1I_S1J_NSB_IJSY_NSC_ILi2048EEEEEEEEEEEEEvEEEENS_8epilogue10collective6detail29Sm90TmaWarpSpecializedAdapterINS21_15DefaultEpilogueISN_NSB_IJNSB_IJlllEEESE_SY_EEES26_NS20_6thread17LinearCombinationISN_Li1EffLNS27_9ScaleType4KindE0ELNS_15FloatRoundStyleE2ESN_EENS_4gemm15EpilogueDefaultEEEEEvvEEEEvNT_6ParamsE)
        /*0014*/ 	.word	0x00000000


	//----- nvinfo : EIATTR_MIN_STACK_SIZE
	.align		4
.L_14:
        /*0018*/ 	.byte	0x04, 0x12
        /*001a*/ 	.short	(.L_16 - .L_15)
	.align		4
.L_15:
        /*001c*/ 	.word	index@(_ZN7cutlass13device_kernelINS_4conv6kernel13ConvUniversalINS1_16ConvProblemShapeILNS1_8OperatorE0ELi2EEENS1_10collective14CollectiveConvINS1_46MainloopSm90TmaGmmaWarpSpecializedImplicitGemmILS5_0ELi22ELi2EN4cute5tupleIJNSA_1CILi2EEENSC_ILi1EEESE_EEENS1_36KernelImplicitTmaWarpSpecializedSm90ELi1EEENSB_IJNSC_ILi256EEENSC_ILi64EEENSB_IJNSC_ILi32EEEEEEEEENS_12float_e4m3_tESN_NSA_8TiledMMAINSA_8MMA_AtomIJNSA_4SM904GMMA30MMA_64x64x32_F32E4M3E4M3_SS_TNILNSR_7ScaleInE1ELST_1EEEEEENSA_6LayoutINSB_IJSE_SE_SE_EEENSB_IJNSC_ILi0EEESY_SY_EEEEENSB_IJNSA_10UnderscoreES11_S11_EEEEENS7_6detail26Sm90ImplicitGemmTileTraitsINSA_20SM90_TMA_LOAD_IM2COLENSA_14ComposedLayoutINSA_7SwizzleILi1ELi4ELi3EEENSA_18smem_ptr_flag_bitsILi8EEENSW_INSB_IJNSB_IJNSC_ILi8EEESK_EEENSB_IJSK_SE_EEENSB_IJSE_NSC_ILi22EEEEEEEEENSB_IJNSB_IJSK_SI_EEENSB_IJSE_SY_EEENSB_IJSY_NSC_ILi8192EEEEEEEEEEEEEvEENS15_INSA_23SM90_TMA_LOAD_MULTICASTENS17_IS19_S1B_NSW_INSB_IJNSB_IJS1C_S1C_EEES1E_S1G_EEENSB_IJS1I_S1J_NSB_IJSY_NSC_ILi2048EEEEEEEEEEEEEvEEEENS_8epilogue10collective6detail29Sm90TmaWarpSpecializedAdapterINS21_15DefaultEpilogueISN_NSB_IJNSB_IJlllEEESE_SY_EEES26_NS20_6thread17LinearCombinationISN_Li1EffLNS27_9ScaleType4KindE0ELNS_15FloatRoundStyleE2ESN_EENS_4gemm15EpilogueDefaultEEEEEvvEEEEvNT_6ParamsE)
        /*0020*/ 	.word	0x00000000
.L_16:


//--------------------- .nv.compat                --------------------------
	.section	.nv.compat,"",@"SHT_CUDA_COMPAT_INFO"
	.align	4
        /*0000*/ 	.byte	0x02, 0x09, 0x01, 0x00, 0x02, 0x02, 0x04, 0x00, 0x02, 0x05, 0x05, 0x00, 0x03, 0x07, 0x01, 0x01
        /*0010*/ 	.byte	0x02, 0x03, 0x01, 0x00, 0x02, 0x06, 0x01, 0x00, 0x04, 0x0b, 0x08, 0x00, 0x00, 0x00, 0x00, 0x00
        /*0020*/ 	.byte	0x00, 0x00, 0x00, 0x00


//--------------------- .nv.info._ZN7cutlass13device_kernelINS_4conv6kernel13ConvUniversalINS1_16ConvProblemShapeILNS1_8OperatorE0ELi2EEENS1_10collective14CollectiveConvINS1_46MainloopSm90TmaGmmaWarpSpecializedImplicitGemmILS5_0ELi22ELi2EN4cute5tupleIJNSA_1CILi2EEENSC_ILi1EEESE_EEENS1_36KernelImplicitTmaWarpSpecializedSm90ELi1EEENSB_IJNSC_ILi256EEENSC_ILi64EEENSB_IJNSC_ILi32EEEEEEEEENS_12float_e4m3_tESN_NSA_8TiledMMAINSA_8MMA_AtomIJNSA_4SM904GMMA30MMA_64x64x32_F32E4M3E4M3_SS_TNILNSR_7ScaleInE1ELST_1EEEEEENSA_6LayoutINSB_IJSE_SE_SE_EEENSB_IJNSC_ILi0EEESY_SY_EEEEENSB_IJNSA_10UnderscoreES11_S11_EEEEENS7_6detail26Sm90ImplicitGemmTileTraitsINSA_20SM90_TMA_LOAD_IM2COLENSA_14ComposedLayoutINSA_7SwizzleILi1ELi4ELi3EEENSA_18smem_ptr_flag_bitsILi8EEENSW_INSB_IJNSB_IJNSC_ILi8EEESK_EEENSB_IJSK_SE_EEENSB_IJSE_NSC_ILi22EEEEEEEEENSB_IJNSB_IJSK_SI_EEENSB_IJSE_SY_EEENSB_IJSY_NSC_ILi8192EEEEEEEEEEEEEvEENS15_INSA_23SM90_TMA_LOAD_MULTICASTENS17_IS19_S1B_NSW_INSB_IJNSB_IJS1C_S1C_EEES1E_S1G_EEENSB_IJS1I_S1J_NSB_IJSY_NSC_ILi2048EEEEEEEEEEEEEvEEEENS_8epilogue10collective6detail29Sm90TmaWarpSpecializedAdapterINS21_15DefaultEpilogueISN_NSB_IJNSB_IJlllEEESE_SY_EEES26_NS20_6thread17LinearCombinationISN_Li1EffLNS27_9ScaleType4KindE0ELNS_15FloatRoundStyleE2ESN_EENS_4gemm15EpilogueDefaultEEEEEvvEEEEvNT_6ParamsE --------------------------
	.section	.nv.info._ZN7cutlass13device_kernelINS_4conv6kernel13ConvUniversalINS1_16ConvProblemShapeILNS1_8OperatorE0ELi2EEENS1_10collective14CollectiveConvINS1_46MainloopSm90TmaGmmaWarpSpecializedImplicitGemmILS5_0ELi22ELi2EN4cute5tupleIJNSA_1CILi2EEENSC_ILi1EEESE_EEENS1_36KernelImplicitTmaWarpSpecializedSm90ELi1EEENSB_IJNSC_ILi256EEENSC_ILi64EEENSB_IJNSC_ILi32EEEEEEEEENS_12float_e4m3_tESN_NSA_8TiledMMAINSA_8MMA_AtomIJNSA_4SM904GMMA30MMA_64x64x32_F32E4M3E4M3_SS_TNILNSR_7ScaleInE1ELST_1EEEEEENSA_6LayoutINSB_IJSE_SE_SE_EEENSB_IJNSC_ILi0EEESY_SY_EEEEENSB_IJNSA_10UnderscoreES11_S11_EEEEENS7_6detail26Sm90ImplicitGemmTileTraitsINSA_20SM90_TMA_LOAD_IM2COLENSA_14ComposedLayoutINSA_7SwizzleILi1ELi4ELi3EEENSA_18smem_ptr_flag_bitsILi8EEENSW_INSB_IJNSB_IJNSC_ILi8EEESK_EEENSB_IJSK_SE_EEENSB_IJSE_NSC_ILi22EEEEEEEEENSB_IJNSB_IJSK_SI_EEENSB_IJSE_SY_EEENSB_IJSY_NSC_ILi8192EEEEEEEEEEEEEvEENS15_INSA_23SM90_TMA_LOAD_MULTICASTENS17_IS19_S1B_NSW_INSB_IJNSB_IJS1C_S1C_EEES1E_S1G_EEENSB_IJS1I_S1J_NSB_IJSY_NSC_ILi2048EEEEEEEEEEEEEvEEEENS_8epilogue10collective6detail29Sm90TmaWarpSpecializedAdapterINS21_15DefaultEpilogueISN_NSB_IJNSB_IJlllEEESE_SY_EEES26_NS20_6thread17LinearCombinationISN_Li1EffLNS27_9ScaleType4KindE0ELNS_15FloatRoundStyleE2ESN_EENS_4gemm15EpilogueDefaultEEEEEvvEEEEvNT_6ParamsE,"",@"SHT_CUDA_INFO"
	.sectionflags	@""
	.align	4


	//----- nvinfo : EIATTR_CUDA_API_VERSION
	.align		4
        /*0000*/ 	.byte	0x04, 0x37
        /*0002*/ 	.short	(.L_18 - .L_17)
.L_17:
        /*0004*/ 	.word	0x00000082


	//----- nvinfo : EIATTR_KPARAM_INFO
	.align		4
.L_18:
        /*0008*/ 	.byte	0x04, 0x17
        /*000a*/ 	.short	(.L_20 - .L_19)
.L_19:
        /*000c*/ 	.word	0x00000000
        /*0010*/ 	.short	0x0000
        /*0012*/ 	.short	0x0070
        /*0014*/ 	.byte	0x00, 0xf0, 0x01, 0x0e


	//----- nvinfo : EIATTR_SPARSE_MMA_MASK
	.align		4
.L_20:
        /*0018*/ 	.byte	0x03, 0x50
        /*001a*/ 	.short	0x0000


	//----- nvinfo : EIATTR_MAXREG_COUNT
	.align		4
        /*001c*/ 	.byte	0x03, 0x1b
        /*001e*/ 	.short	0x00ff


	//----- nvinfo : EIATTR_NUM_BARRIERS
	.align		4
        /*0020*/ 	.byte	0x02, 0x4c
        /*0022*/ 	.byte	0x01
	.zero		1


	//----- nvinfo : EIATTR_MERCURY_ISA_VERSION
	.align		4
        /*0024*/ 	.byte	0x03, 0x5f
        /*0026*/ 	.short	0x0101


	//----- nvinfo : EIATTR_COOP_GROUP_MASK_REGIDS
	.align		4
        /*0028*/ 	.byte	0x04, 0x29
        /*002a*/ 	.short	(.L_22 - .L_21)


	//   ....[0]....
.L_21:
        /*002c*/ 	.word	0xffffffff


	//   ....[1]....
        /*0030*/ 	.word	0xffffffff


	//   ....[2]....
        /*0034*/ 	.word	0xffffffff


	//   ....[3]....
        /*0038*/ 	.word	0xffffffff


	//----- nvinfo : EIATTR_COOP_GROUP_INSTR_OFFSETS
	.align		4
.L_22:
        /*003c*/ 	.byte	0x04, 0x28
        /*003e*/ 	.short	(.L_24 - .L_23)


	//   ....[0]....
.L_23:
        /*0040*/ 	.word	0x00000070


	//   ....[1]....
        /*0044*/ 	.word	0x00000080


	//   ....[2]....
        /*0048*/ 	.word	0x00000140


	//   ....[3]....
        /*004c*/ 	.word	0x00000910


	//----- nvinfo : EIATTR_MBARRIER_INSTR_OFFSETS
	.align		4
.L_24:
        /*0050*/ 	.byte	0x04, 0x39
        /*0052*/ 	.short	(.L_26 - .L_25)


	//   ....[0]....
.L_25:
        /*0054*/ 	.word	0x00000310
        /*0058*/ 	.word	0x000000ff
        /*005c*/ 	.word	0x00037000
        /*0060*/ 	.short	0x0100
        /*0062*/ 	.byte	0x08
	.zero		1


	//   ....[1]....
        /*0064*/ 	.word	0x00000320
        /*0068*/ 	.word	0x000000ff
        /*006c*/ 	.word	0x000370b0
        /*0070*/ 	.short	0x0100
        /*0072*/ 	.byte	0x08
	.zero		1


	//   ....[2]....
        /*0074*/ 	.word	0x00000330
        /*0078*/ 	.word	0x000000ff
        /*007c*/ 	.word	0x00037008
        /*0080*/ 	.short	0x0100
        /*0082*/ 	.byte	0x08
	.zero		1


	//   ....[3]....
        /*0084*/ 	.word	0x00000340
        /*0088*/ 	.word	0x000000ff
        /*008c*/ 	.word	0x000370b8
        /*0090*/ 	.short	0x0100
        /*0092*/ 	.byte	0x08
	.zero		1


	//   ....[4]....
        /*0094*/ 	.word	0x00000350
        /*0098*/ 	.word	0x000000ff
        /*009c*/ 	.word	0x00037010
        /*00a0*/ 	.short	0x0100
        /*00a2*/ 	.byte	0x08
	.zero		1


	//   ....[5]....
        /*00a4*/ 	.word	0x00000360
        /*00a8*/ 	.word	0x000000ff
        /*00ac*/ 	.word	0x000370c0
        /*00b0*/ 	.short	0x0100
        /*00b2*/ 	.byte	0x08
	.zero		1


	//   ....[6]....
        /*00b4*/ 	.word	0x00000370
        /*00b8*/ 	.word	0x000000ff
        /*00bc*/ 	.word	0x00037018
        /*00c0*/ 	.short	0x0100
        /*00c2*/ 	.byte	0x08
	.zero		1


	//   ....[7]....
        /*00c4*/ 	.word	0x00000380
        /*00c8*/ 	.word	0x000000ff
        /*00cc*/ 	.word	0x000370c8
        /*00d0*/ 	.short	0x0100
        /*00d2*/ 	.byte	0x08
	.zero		1


	//   ....[8]....
        /*00d4*/ 	.word	0x00000390
        /*00d8*/ 	.word	0x000000ff
        /*00dc*/ 	.word	0x00037020
        /*00e0*/ 	.short	0x0100
        /*00e2*/ 	.byte	0x08
	.zero		1


	//   ....[9]....
        /*00e4*/ 	.word	0x000003a0
        /*00e8*/ 	.word	0x000000ff
        /*00ec*/ 	.word	0x000370d0
        /*00f0*/ 	.short	0x0100
        /*00f2*/ 	.byte	0x08
	.zero		1


	//   ....[10]....
        /*00f4*/ 	.word	0x000003b0
        /*00f8*/ 	.word	0x000000ff
        /*00fc*/ 	.word	0x00037028
        /*0100*/ 	.short	0x0100
        /*0102*/ 	.byte	0x08
	.zero		1


	//   ....[11]....
        /*0104*/ 	.word	0x000003c0
        /*0108*/ 	.word	0x000000ff
        /*010c*/ 	.word	0x000370d8
        /*0110*/ 	.short	0x0100
        /*0112*/ 	.byte	0x08
	.zero		1


	//   ....[12]....
        /*0114*/ 	.word	0x000003d0
        /*0118*/ 	.word	0x000000ff
        /*011c*/ 	.word	0x00037030
        /*0120*/ 	.short	0x0100
        /*0122*/ 	.byte	0x08
	.zero		1


	//   ....[13]....
        /*0124*/ 	.word	0x000003e0
        /*0128*/ 	.word	0x000000ff
        /*012c*/ 	.word	0x000370e0
        /*0130*/ 	.short	0x0100
        /*0132*/ 	.byte	0x08
	.zero		1


	//   ....[14]....
        /*0134*/ 	.word	0x000003f0
        /*0138*/ 	.word	0x000000ff
        /*013c*/ 	.word	0x00037038
        /*0140*/ 	.short	0x0100
        /*0142*/ 	.byte	0x08
	.zero		1


	//   ....[15]....
        /*0144*/ 	.word	0x00000400
        /*0148*/ 	.word	0x000000ff
        /*014c*/ 	.word	0x000370e8
        /*0150*/ 	.short	0x0100
        /*0152*/ 	.byte	0x08
	.zero		1


	//   ....[16]....
        /*0154*/ 	.word	0x00000410
        /*0158*/ 	.word	0x000000ff
        /*015c*/ 	.word	0x00037040
        /*0160*/ 	.short	0x0100
        /*0162*/ 	.byte	0x08
	.zero		1


	//   ....[17]....
        /*0164*/ 	.word	0x00000420
        /*0168*/ 	.word	0x000000ff
        /*016c*/ 	.word	0x000370f0
        /*0170*/ 	.short	0x0100
        /*0172*/ 	.byte	0x08
	.zero		1


	//   ....[18]....
        /*0174*/ 	.word	0x00000430
        /*0178*/ 	.word	0x000000ff
        /*017c*/ 	.word	0x00037048
        /*0180*/ 	.short	0x0100
        /*0182*/ 	.byte	0x08
	.zero		1


	//   ....[19]....
        /*0184*/ 	.word	0x00000440
        /*0188*/ 	.word	0x000000ff
        /*018c*/ 	.word	0x000370f8
        /*0190*/ 	.short	0x0100
        /*0192*/ 	.byte	0x08
	.zero		1


	//   ....[20]....
        /*0194*/ 	.word	0x00000450
        /*0198*/ 	.word	0x000000ff
        /*019c*/ 	.word	0x00037050
        /*01a0*/ 	.short	0x0100
        /*01a2*/ 	.byte	0x08
	.zero		1


	//   ....[21]....
        /*01a4*/ 	.word	0x00000460
        /*01a8*/ 	.word	0x000000ff
        /*01ac*/ 	.word	0x00037100
        /*01b0*/ 	.short	0x0100
        /*01b2*/ 	.byte	0x08
	.zero		1


	//   ....[22]....
        /*01b4*/ 	.word	0x00000470
        /*01b8*/ 	.word	0x000000ff
        /*01bc*/ 	.word	0x00037058
        /*01c0*/ 	.short	0x0100
        /*01c2*/ 	.byte	0x08
	.zero		1


	//   ....[23]....
        /*01c4*/ 	.word	0x00000480
        /*01c8*/ 	.word	0x000000ff
        /*01cc*/ 	.word	0x00037108
        /*01d0*/ 	.short	0x0100
        /*01d2*/ 	.byte	0x08
	.zero		1


	//   ....[24]....
        /*01d4*/ 	.word	0x00000490
        /*01d8*/ 	.word	0x000000ff
        /*01dc*/ 	.word	0x00037060
        /*01e0*/ 	.short	0x0100
        /*01e2*/ 	.byte	0x08
	.zero		1


	//   ....[25]....
        /*01e4*/ 	.word	0x000004a0
        /*01e8*/ 	.word	0x000000ff
        /*01ec*/ 	.word	0x00037110
        /*01f0*/ 	.short	0x0100
        /*01f2*/ 	.byte	0x08
	.zero		1


	//   ....[26]....
        /*01f4*/ 	.word	0x000004b0
        /*01f8*/ 	.word	0x000000ff
        /*01fc*/ 	.word	0x00037068
        /*0200*/ 	.short	0x0100
        /*0202*/ 	.byte	0x08
	.zero		1


	//   ....[27]....
        /*0204*/ 	.word	0x000004c0
        /*0208*/ 	.word	0x000000ff
        /*020c*/ 	.word	0x00037118
        /*0210*/ 	.short	0x0100
        /*0212*/ 	.byte	0x08
	.zero		1


	//   ....[28]....
        /*0214*/ 	.word	0x000004d0
        /*0218*/ 	.word	0x000000ff
        /*021c*/ 	.word	0x00037070
        /*0220*/ 	.short	0x0100
        /*0222*/ 	.byte	0x08
	.zero		1


	//   ....[29]....
        /*0224*/ 	.word	0x000004e0
        /*0228*/ 	.word	0x000000ff
        /*022c*/ 	.word	0x00037120
        /*0230*/ 	.short	0x0100
        /*0232*/ 	.byte	0x08
	.zero		1


	//   ....[30]....
        /*0234*/ 	.word	0x000004f0
        /*0238*/ 	.word	0x000000ff
        /*023c*/ 	.word	0x00037078
        /*0240*/ 	.short	0x0100
        /*0242*/ 	.byte	0x08
	.zero		1


	//   ....[31]....
        /*0244*/ 	.word	0x00000500
        /*0248*/ 	.word	0x000000ff
        /*024c*/ 	.word	0x00037128
        /*0250*/ 	.short	0x0100
        /*0252*/ 	.byte	0x08
	.zero		1


	//   ....[32]....
        /*0254*/ 	.word	0x00000510
        /*0258*/ 	.word	0x000000ff
        /*025c*/ 	.word	0x00037080
        /*0260*/ 	.short	0x0100
        /*0262*/ 	.byte	0x08
	.zero		1


	//   ....[33]....
        /*0264*/ 	.word	0x00000520
        /*0268*/ 	.word	0x000000ff
        /*026c*/ 	.word	0x00037130
        /*0270*/ 	.short	0x0100
        /*0272*/ 	.byte	0x08
	.zero		1


	//   ....[34]....
        /*0274*/ 	.word	0x00000530
        /*0278*/ 	.word	0x000000ff
        /*027c*/ 	.word	0x00037088
        /*0280*/ 	.short	0x0100
        /*0282*/ 	.byte	0x08
	.zero		1


	//   ....[35]....
        /*0284*/ 	.word	0x00000540
        /*0288*/ 	.word	0x000000ff
        /*028c*/ 	.word	0x00037138
        /*0290*/ 	.short	0x0100
        /*0292*/ 	.byte	0x08
	.zero		1


	//   ....[36]....
        /*0294*/ 	.word	0x00000550
        /*0298*/ 	.word	0x000000ff
        /*029c*/ 	.word	0x00037090
        /*02a0*/ 	.short	0x0100
        /*02a2*/ 	.byte	0x08
	.zero		1


	//   ....[37]....
        /*02a4*/ 	.word	0x00000560
        /*02a8*/ 	.word	0x000000ff
        /*02ac*/ 	.word	0x00037140
        /*02b0*/ 	.short	0x0100
        /*02b2*/ 	.byte	0x08
	.zero		1


	//   ....[38]....
        /*02b4*/ 	.word	0x00000570
        /*02b8*/ 	.word	0x000000ff
        /*02bc*/ 	.word	0x00037098
        /*02c0*/ 	.short	0x0100
        /*02c2*/ 	.byte	0x08
	.zero		1


	//   ....[39]....
        /*02c4*/ 	.word	0x00000580
        /*02c8*/ 	.word	0x000000ff
        /*02cc*/ 	.word	0x00037148
        /*02d0*/ 	.short	0x0100
        /*02d2*/ 	.byte	0x08
	.zero		1


	//   ....[40]....
        /*02d4*/ 	.word	0x00000590
        /*02d8*/ 	.word	0x000000ff
        /*02dc*/ 	.word	0x000370a0
        /*02e0*/ 	.short	0x0100
        /*02e2*/ 	.byte	0x08
	.zero		1


	//   ....[41]....
        /*02e4*/ 	.word	0x000005a0
        /*02e8*/ 	.word	0x000000ff
        /*02ec*/ 	.word	0x00037150
        /*02f0*/ 	.short	0x0100
        /*02f2*/ 	.byte	0x08
	.zero		1


	//   ....[42]....
        /*02f4*/ 	.word	0x000005b0
        /*02f8*/ 	.word	0x000000ff
        /*02fc*/ 	.word	0x000370a8
        /*0300*/ 	.short	0x0100
        /*0302*/ 	.byte	0x08
	.zero		1


	//   ....[43]....
        /*0304*/ 	.word	0x000005c0
        /*0308*/ 	.word	0x000000ff
        /*030c*/ 	.word	0x00037158
        /*0310*/ 	.short	0x0100
        /*0312*/ 	.byte	0x08
	.zero		1


	//   ....[44]....
        /*0314*/ 	.word	0x00001160
        /*0318*/ 	.word	0x00000006
        /*031c*/ 	.word	0x00037000
        /*0320*/ 	.short	0x010a
        /*0322*/ 	.byte	0x3f
	.zero		1


	//   ....[45]....
        /*0324*/ 	.word	0x000014b0
        /*0328*/ 	.word	0x00000007
        /*032c*/ 	.word	0x00037000
        /*0330*/ 	.short	0x010a
        /*0332*/ 	.byte	0x3f
	.zero		1


	//   ....[46]....
        /*0334*/ 	.word	0x00001680
        /*0338*/ 	.word	0x00000006
        /*033c*/ 	.word	0x00000000
        /*0340*/ 	.short	0x0101
        /*0342*/ 	.byte	0x3f
	.zero		1


	//   ....[47]....
        /*0344*/ 	.word	0x000018b0
        /*0348*/ 	.word	0x00000004
        /*034c*/ 	.word	0x00000000
        /*0350*/ 	.short	0x0101
        /*0352*/ 	.byte	0x3f
	.zero		1


	//   ....[48]....
        /*0354*/ 	.word	0x0000f010
        /*0358*/ 	.word	0x0000000e
        /*035c*/ 	.word	0x000370b0
        /*0360*/ 	.short	0x010a
        /*0362*/ 	.byte	0x3f
	.zero		1


	//   ....[49]....
        /*0364*/ 	.word	0x0000f6d0
        /*0368*/ 	.word	0x00000002
        /*036c*/ 	.word	0x00000000
        /*0370*/ 	.short	0x010a
        /*0372*/ 	.byte	0x3f
	.zero		1


	//   ....[50]....
        /*0374*/ 	.word	0x0000f780
        /*0378*/ 	.word	0x00000000
        /*037c*/ 	.word	0x00000000
        /*0380*/ 	.short	0x010a
        /*0382*/ 	.byte	0x3f
	.zero		1


	//   ....[51]....
        /*0384*/ 	.word	0x0000f830
        /*0388*/ 	.word	0x00000000
        /*038c*/ 	.word	0x00000000
        /*0390*/ 	.short	0x010a
        /*0392*/ 	.byte	0x3f
	.zero		1


	//   ....[52]....
        /*0394*/ 	.word	0x0000f8e0
        /*0398*/ 	.word	0x00000000
        /*039c*/ 	.word	0x00000000
        /*03a0*/ 	.short	0x010a
        /*03a2*/ 	.byte	0x3f
	.zero		1


	//   ....[53]....
        /*03a4*/ 	.word	0x0000f990
        /*03a8*/ 	.word	0x00000000
        /*03ac*/ 	.word	0x00000000
        /*03b0*/ 	.short	0x010a
        /*03b2*/ 	.byte	0x3f
	.zero		1


	//   ....[54]....
        /*03b4*/ 	.word	0x0000fa40
        /*03b8*/ 	.word	0x00000000
        /*03bc*/ 	.word	0x00000000
        /*03c0*/ 	.short	0x010a
        /*03c2*/ 	.byte	0x3f
	.zero		1


	//   ....[55]....
        /*03c4*/ 	.word	0x0000faf0
        /*03c8*/ 	.word	0x00000000
        /*03cc*/ 	.word	0x00000000
        /*03d0*/ 	.short	0x010a
        /*03d2*/ 	.byte	0x3f
	.zero		1


	//   ....[56]....
        /*03d4*/ 	.word	0x0000fba0
        /*03d8*/ 	.word	0x00000000
        /*03dc*/ 	.word	0x00000000
        /*03e0*/ 	.short	0x010a
        /*03e2*/ 	.byte	0x3f
	.zero		1


	//   ....[57]....
        /*03e4*/ 	.word	0x0000fc50
        /*03e8*/ 	.word	0x00000000
        /*03ec*/ 	.word	0x00000000
        /*03f0*/ 	.short	0x010a
        /*03f2*/ 	.byte	0x3f
	.zero		1


	//   ....[58]....
        /*03f4*/ 	.word	0x0000fd00
        /*03f8*/ 	.word	0x00000000
        /*03fc*/ 	.word	0x00000000
        /*0400*/ 	.short	0x010a
        /*0402*/ 	.byte	0x3f
	.zero		1


	//   ....[59]....
        /*0404*/ 	.word	0x0000fdb0
        /*0408*/ 	.word	0x00000000
        /*040c*/ 	.word	0x00000000
        /*0410*/ 	.short	0x010a
        /*0412*/ 	.byte	0x3f
	.zero		1


	//   ....[60]....
        /*0414*/ 	.word	0x0000fe60
        /*0418*/ 	.word	0x00000000
        /*041c*/ 	.word	0x00000000
        /*0420*/ 	.short	0x010a
        /*0422*/ 	.byte	0x3f
	.zero		1


	//   ....[61]....
        /*0424*/ 	.word	0x0000ff10
        /*0428*/ 	.word	0x00000000
        /*042c*/ 	.word	0x00000000
        /*0430*/ 	.short	0x010a
        /*0432*/ 	.byte	0x3f
	.zero		1


	//   ....[62]....
        /*0434*/ 	.word	0x0000ffc0
        /*0438*/ 	.word	0x00000000
        /*043c*/ 	.word	0x00000000
        /*0440*/ 	.short	0x010a
        /*0442*/ 	.byte	0x3f
	.zero		1


	//   ....[63]....
        /*0444*/ 	.word	0x00010070
        /*0448*/ 	.word	0x00000000
        /*044c*/ 	.word	0x00000000
        /*0450*/ 	.short	0x010a
        /*0452*/ 	.byte	0x3f
	.zero		1


	//   ....[64]....
        /*0454*/ 	.word	0x00010120
        /*0458*/ 	.word	0x00000000
        /*045c*/ 	.word	0x00000000
        /*0460*/ 	.short	0x010a
        /*0462*/ 	.byte	0x3f
	.zero		1


	//   ....[65]....
        /*0464*/ 	.word	0x000101d0
        /*0468*/ 	.word	0x00000000
        /*046c*/ 	.word	0x00000000
        /*0470*/ 	.short	0x010a
        /*0472*/ 	.byte	0x3f
	.zero		1


	//   ....[66]....
        /*0474*/ 	.word	0x00010280
        /*0478*/ 	.word	0x00000000
        /*047c*/ 	.word	0x00000000
        /*0480*/ 	.short	0x010a
        /*0482*/ 	.byte	0x3f
	.zero		1


	//   ....[67]....
        /*0484*/ 	.word	0x00010330
        /*0488*/ 	.word	0x00000000
        /*048c*/ 	.word	0x00000000
        /*0490*/ 	.short	0x010a
        /*0492*/ 	.byte	0x3f
	.zero		1


	//   ....[68]....
        /*0494*/ 	.word	0x000103e0
        /*0498*/ 	.word	0x00000000
        /*049c*/ 	.word	0x00000000
        /*04a0*/ 	.short	0x010a
        /*04a2*/ 	.byte	0x3f
	.zero		1


	//   ....[69]....
        /*04a4*/ 	.word	0x00010490
        /*04a8*/ 	.word	0x00000000
        /*04ac*/ 	.word	0x00000000
        /*04b0*/ 	.short	0x010a
        /*04b2*/ 	.byte	0x3f
	.zero		1


	//   ....[70]....
        /*04b4*/ 	.word	0x00010540
        /*04b8*/ 	.word	0x00000004
        /*04bc*/ 	.word	0x00000000
        /*04c0*/ 	.short	0x010a
        /*04c2*/ 	.byte	0x3f
	.zero		1


	//----- nvinfo : EIATTR_NUM_MBARRIERS
	.align		4
.L_26:
        /*04c4*/ 	.byte	0x03, 0x38
        /*04c6*/ 	.short	0x002c


	//----- nvinfo : EIATTR_EXIT_INSTR_OFFSETS
	.align		4
        /*04c8*/ 	.byte	0x04, 0x1c
        /*04ca*/ 	.short	(.L_28 - .L_27)


	//   ....[0]....
.L_27:
        /*04cc*/ 	.word	0x00000c90


	//   ....[1]....
        /*04d0*/ 	.word	0x00001a00


	//   ....[2]....
        /*04d4*/ 	.word	0x000096b0


	//   ....[3]....
        /*04d8*/ 	.word	0x00009780


	//   ....[4]....
        /*04dc*/ 	.word	0x0000ed50


	//   ....[5]....
        /*04e0*/ 	.word	0x0000ee00


	//   ....[6]....
        /*04e4*/ 	.word	0x0000ee20


	//   ....[7]....
        /*04e8*/ 	.word	0x0000f5c0


	//   ....[8]....
        /*04ec*/ 	.word	0x00010570


	//----- nvinfo : EIATTR_MAX_THREADS
	.align		4
.L_28:
        /*04f0*/ 	.byte	0x04, 0x05
        /*04f2*/ 	.short	(.L_30 - .L_29)
.L_29:
        /*04f4*/ 	.word	0x00000100
        /*04f8*/ 	.word	0x00000001
        /*04fc*/ 	.word	0x00000001


	//----- nvinfo : EIATTR_CRS_STACK_SIZE
	.align		4
.L_30:
        /*0500*/ 	.byte	0x04, 0x1e
        /*0502*/ 	.short	(.L_32 - .L_31)
.L_31:
        /*0504*/ 	.word	0x00000000


	//----- nvinfo : EIATTR_CBANK_PARAM_SIZE
	.align		4
.L_32:
        /*0508*/ 	.byte	0x03, 0x19
        /*050a*/ 	.short	0x03f0


	//----- nvinfo : EIATTR_PARAM_CBANK
	.align		4
        /*050c*/ 	.byte	0x04, 0x0a
        /*050e*/ 	.short	(.L_34 - .L_33)
	.align		4
.L_33:
        /*0510*/ 	.word	index@(.nv.constant0._ZN7cutlass13device_kernelINS_4conv6kernel13ConvUniversalINS1_16ConvProblemShapeILNS1_8OperatorE0ELi2EEENS1_10collective14CollectiveConvINS1_46MainloopSm90TmaGmmaWarpSpecializedImplicitGemmILS5_0ELi22ELi2EN4cute5tupleIJNSA_1CILi2EEENSC_ILi1EEESE_EEENS1_36KernelImplicitTmaWarpSpecializedSm90ELi1EEENSB_IJNSC_ILi256EEENSC_ILi64EEENSB_IJNSC_ILi32EEEEEEEEENS_12float_e4m3_tESN_NSA_8TiledMMAINSA_8MMA_AtomIJNSA_4SM904GMMA30MMA_64x64x32_F32E4M3E4M3_SS_TNILNSR_7ScaleInE1ELST_1EEEEEENSA_6LayoutINSB_IJSE_SE_SE_EEENSB_IJNSC_ILi0EEESY_SY_EEEEENSB_IJNSA_10UnderscoreES11_S11_EEEEENS7_6detail26Sm90ImplicitGemmTileTraitsINSA_20SM90_TMA_LOAD_IM2COLENSA_14ComposedLayoutINSA_7SwizzleILi1ELi4ELi3EEENSA_18smem_ptr_flag_bitsILi8EEENSW_INSB_IJNSB_IJNSC_ILi8EEESK_EEENSB_IJSK_SE_EEENSB_IJSE_NSC_ILi22EEEEEEEEENSB_IJNSB_IJSK_SI_EEENSB_IJSE_SY_EEENSB_IJSY_NSC_ILi8192EEEEEEEEEEEEEvEENS15_INSA_23SM90_TMA_LOAD_MULTICASTENS17_IS19_S1B_NSW_INSB_IJNSB_IJS1C_S1C_EEES1E_S1G_EEENSB_IJS1I_S1J_NSB_IJSY_NSC_ILi2048EEEEEEEEEEEEEvEEEENS_8epilogue10collective6detail29Sm90TmaWarpSpecializedAdapterINS21_15DefaultEpilogueISN_NSB_IJNSB_IJlllEEESE_SY_EEES26_NS20_6thread17LinearCombinationISN_Li1EffLNS27_9ScaleType4KindE0ELNS_15FloatRoundStyleE2ESN_EENS_4gemm15EpilogueDefaultEEEEEvvEEEEvNT_6ParamsE)
        /*0514*/ 	.short	0x0210
        /*0516*/ 	.short	0x03f0


	//----- nvinfo : EIATTR_SW_WAR
	.align		4
.L_34:
        /*0518*/ 	.byte	0x04, 0x36
        /*051a*/ 	.short	(.L_36 - .L_35)
.L_35:
        /*051c*/ 	.word	0x00000008
.L_36:


//--------------------- .nv.callgraph             --------------------------
	.section	.nv.callgraph,"",@"SHT_CUDA_CALLGRAPH"
	.align	4
	.sectionentsize	8
	.align		4
        /*0000*/ 	.word	0x00000000
	.align		4
        /*0004*/ 	.word	0xffffffff
	.align		4
        /*0008*/ 	.word	0x00000000
	.align		4
        /*000c*/ 	.word	0xfffffffe
	.align		4
        /*0010*/ 	.word	0x00000000
	.align		4
        /*0014*/ 	.word	0xfffffffd
	.align		4
        /*0018*/ 	.word	0x00000000
	.align		4
        /*001c*/ 	.word	0xfffffffc


//--------------------- .nv.constant4             --------------------------
	.section	.nv.constant4,"a",@progbits
	.align	8
	.align		8
.nv.constant4:
        /*0000*/ 	.dword	_ZN39_INTERNAL_1540adde_4_k_cu_5880474d_27784cuda3std3__45__cpo5beginE
	.align		8
        /*0008*/ 	.dword	_ZN39_INTERNAL_1540adde_4_k_cu_5880474d_27784cuda3std3__45__cpo3endE
	.align		8
        /*0010*/ 	.dword	_ZN39_INTERNAL_1540adde_4_k_cu_5880474d_27784cuda3std3__45__cpo6cbeginE
	.align		8
        /*0018*/ 	.dword	_ZN39_INTERNAL_1540adde_4_k_cu_5880474d_27784cuda3std3__45__cpo4cendE
	.align		8
        /*0020*/ 	.dword	_ZN39_INTERNAL_1540adde_4_k_cu_5880474d_27784cuda3std3__441_GLOBAL__N__1540adde_4_k_cu_5880474d_27786ignoreE
	.align		8
        /*0028*/ 	.dword	_ZN39_INTERNAL_1540adde_4_k_cu_5880474d_27784cuda3std3__419piecewise_constructE
	.align		8
        /*0030*/ 	.dword	_ZN39_INTERNAL_1540adde_4_k_cu_5880474d_27784cuda3std3__48in_placeE
	.align		8
        /*0038*/ 	.dword	_ZN39_INTERNAL_1540adde_4_k_cu_5880474d_27784cuda3std6ranges3__45__cpo4swapE
	.align		8
        /*0040*/ 	.dword	_ZN39_INTERNAL_1540adde_4_k_cu_5880474d_27784cuda3std6ranges3__45__cpo9iter_moveE
	.align		8
        /*0048*/ 	.dword	_ZN39_INTERNAL_1540adde_4_k_cu_5880474d_27784cute7productE
	.align		8
        /*0050*/ 	.dword	_ZN39_INTERNAL_1540adde_4_k_cu_5880474d_27784cute1_E


//--------------------- .text._ZN7cutlass13device_kernelINS_4conv6kernel13ConvUniversalINS1_16ConvProblemShapeILNS1_8OperatorE0ELi2EEENS1_10collective14CollectiveConvINS1_46MainloopSm90TmaGmmaWarpSpecializedImplicitGemmILS5_0ELi22ELi2EN4cute5tupleIJNSA_1CILi2EEENSC_ILi1EEESE_EEENS1_36KernelImplicitTmaWarpSpecializedSm90ELi1EEENSB_IJNSC_ILi256EEENSC_ILi64EEENSB_IJNSC_ILi32EEEEEEEEENS_12float_e4m3_tESN_NSA_8TiledMMAINSA_8MMA_AtomIJNSA_4SM904GMMA30MMA_64x64x32_F32E4M3E4M3_SS_TNILNSR_7ScaleInE1ELST_1EEEEEENSA_6LayoutINSB_IJSE_SE_SE_EEENSB_IJNSC_ILi0EEESY_SY_EEEEENSB_IJNSA_10UnderscoreES11_S11_EEEEENS7_6detail26Sm90ImplicitGemmTileTraitsINSA_20SM90_TMA_LOAD_IM2COLENSA_14ComposedLayoutINSA_7SwizzleILi1ELi4ELi3EEENSA_18smem_ptr_flag_bitsILi8EEENSW_INSB_IJNSB_IJNSC_ILi8EEESK_EEENSB_IJSK_SE_EEENSB_IJSE_NSC_ILi22EEEEEEEEENSB_IJNSB_IJSK_SI_EEENSB_IJSE_SY_EEENSB_IJSY_NSC_ILi8192EEEEEEEEEEEEEvEENS15_INSA_23SM90_TMA_LOAD_MULTICASTENS17_IS19_S1B_NSW_INSB_IJNSB_IJS1C_S1C_EEES1E_S1G_EEENSB_IJS1I_S1J_NSB_IJSY_NSC_ILi2048EEEEEEEEEEEEEvEEEENS_8epilogue10collective6detail29Sm90TmaWarpSpecializedAdapterINS21_15DefaultEpilogueISN_NSB_IJNSB_IJlllEEESE_SY_EEES26_NS20_6thread17LinearCombinationISN_Li1EffLNS27_9ScaleType4KindE0ELNS_15FloatRoundStyleE2ESN_EENS_4gemm15EpilogueDefaultEEEEEvvEEEEvNT_6ParamsE --------------------------
	.section	.text._ZN7cutlass13device_kernelINS_4conv6kernel13ConvUniversalINS1_16ConvProblemShapeILNS1_8OperatorE0ELi2EEENS1_10collective14CollectiveConvINS1_46MainloopSm90TmaGmmaWarpSpecializedImplicitGemmILS5_0ELi22ELi2EN4cute5tupleIJNSA_1CILi2EEENSC_ILi1EEESE_EEENS1_36KernelImplicitTmaWarpSpecializedSm90ELi1EEENSB_IJNSC_ILi256EEENSC_ILi64EEENSB_IJNSC_ILi32EEEEEEEEENS_12float_e4m3_tESN_NSA_8TiledMMAINSA_8MMA_AtomIJNSA_4SM904GMMA30MMA_64x64x32_F32E4M3E4M3_SS_TNILNSR_7ScaleInE1ELST_1EEEEEENSA_6LayoutINSB_IJSE_SE_SE_EEENSB_IJNSC_ILi0EEESY_SY_EEEEENSB_IJNSA_10UnderscoreES11_S11_EEEEENS7_6detail26Sm90ImplicitGemmTileTraitsINSA_20SM90_TMA_LOAD_IM2COLENSA_14ComposedLayoutINSA_7SwizzleILi1ELi4ELi3EEENSA_18smem_ptr_flag_bitsILi8EEENSW_INSB_IJNSB_IJNSC_ILi8EEESK_EEENSB_IJSK_SE_EEENSB_IJSE_NSC_ILi22EEEEEEEEENSB_IJNSB_IJSK_SI_EEENSB_IJSE_SY_EEENSB_IJSY_NSC_ILi8192EEEEEEEEEEEEEvEENS15_INSA_23SM90_TMA_LOAD_MULTICASTENS17_IS19_S1B_NSW_INSB_IJNSB_IJS1C_S1C_EEES1E_S1G_EEENSB_IJS1I_S1J_NSB_IJSY_NSC_ILi2048EEEEEEEEEEEEEvEEEENS_8epilogue10collective6detail29Sm90TmaWarpSpecializedAdapterINS21_15DefaultEpilogueISN_NSB_IJNSB_IJlllEEESE_SY_EEES26_NS20_6thread17LinearCombinationISN_Li1EffLNS27_9ScaleType4KindE0ELNS_15FloatRoundStyleE2ESN_EENS_4gemm15EpilogueDefaultEEEEEvvEEEEvNT_6ParamsE,"ax",@progbits
	.align	128
.text._ZN7cutlass13device_kernelINS_4conv6kernel13ConvUniversalINS1_16ConvProblemShapeILNS1_8OperatorE0ELi2EEENS1_10collective14CollectiveConvINS1_46MainloopSm90TmaGmmaWarpSpecializedImplicitGemmILS5_0ELi22ELi2EN4cute5tupleIJNSA_1CILi2EEENSC_ILi1EEESE_EEENS1_36KernelImplicitTmaWarpSpecializedSm90ELi1EEENSB_IJNSC_ILi256EEENSC_ILi64EEENSB_IJNSC_ILi32EEEEEEEEENS_12float_e4m3_tESN_NSA_8TiledMMAINSA_8MMA_AtomIJNSA_4SM904GMMA30MMA_64x64x32_F32E4M3E4M3_SS_TNILNSR_7ScaleInE1ELST_1EEEEEENSA_6LayoutINSB_IJSE_SE_SE_EEENSB_IJNSC_ILi0EEESY_SY_EEEEENSB_IJNSA_10UnderscoreES11_S11_EEEEENS7_6detail26Sm90ImplicitGemmTileTraitsINSA_20SM90_TMA_LOAD_IM2COLENSA_14ComposedLayoutINSA_7SwizzleILi1ELi4ELi3EEENSA_18smem_ptr_flag_bitsILi8EEENSW_INSB_IJNSB_IJNSC_ILi8EEESK_EEENSB_IJSK_SE_EEENSB_IJSE_NSC_ILi22EEEEEEEEENSB_IJNSB_IJSK_SI_EEENSB_IJSE_SY_EEENSB_IJSY_NSC_ILi8192EEEEEEEEEEEEEvEENS15_INSA_23SM90_TMA_LOAD_MULTICASTENS17_IS19_S1B_NSW_INSB_IJNSB_IJS1C_S1C_EEES1E_S1G_EEENSB_IJS1I_S1J_NSB_IJSY_NSC_ILi2048EEEEEEEEEEEEEvEEEENS_8epilogue10collective6detail29Sm90TmaWarpSpecializedAdapterINS21_15DefaultEpilogueISN_NSB_IJNSB_IJlllEEESE_SY_EEES26_NS20_6thread17LinearCombinationISN_Li1EffLNS27_9ScaleType4KindE0ELNS_15FloatRoundStyleE2ESN_EENS_4gemm15EpilogueDefaultEEEEEvvEEEEvNT_6ParamsE:
        .type           _ZN7cutlass13device_kernelINS_4conv6kernel13ConvUniversalINS1_16ConvProblemShapeILNS1_8OperatorE0ELi2EEENS1_10collective14CollectiveConvINS1_46MainloopSm90TmaGmmaWarpSpecializedImplicitGemmILS5_0ELi22ELi2EN4cute5tupleIJNSA_1CILi2EEENSC_ILi1EEESE_EEENS1_36KernelImplicitTmaWarpSpecializedSm90ELi1EEENSB_IJNSC_ILi256EEENSC_ILi64EEENSB_IJNSC_ILi32EEEEEEEEENS_12float_e4m3_tESN_NSA_8TiledMMAINSA_8MMA_AtomIJNSA_4SM904GMMA30MMA_64x64x32_F32E4M3E4M3_SS_TNILNSR_7ScaleInE1ELST_1EEEEEENSA_6LayoutINSB_IJSE_SE_SE_EEENSB_IJNSC_ILi0EEESY_SY_EEEEENSB_IJNSA_10UnderscoreES11_S11_EEEEENS7_6detail26Sm90ImplicitGemmTileTraitsINSA_20SM90_TMA_LOAD_IM2COLENSA_14ComposedLayoutINSA_7SwizzleILi1ELi4ELi3EEENSA_18smem_ptr_flag_bitsILi8EEENSW_INSB_IJNSB_IJNSC_ILi8EEESK_EEENSB_IJSK_SE_EEENSB_IJSE_NSC_ILi22EEEEEEEEENSB_IJNSB_IJSK_SI_EEENSB_IJSE_SY_EEENSB_IJSY_NSC_ILi8192EEEEEEEEEEEEEvEENS15_INSA_23SM90_TMA_LOAD_MULTICASTENS17_IS19_S1B_NSW_INSB_IJNSB_IJS1C_S1C_EEES1E_S1G_EEENSB_IJS1I_S1J_NSB_IJSY_NSC_ILi2048EEEEEEEEEEEEEvEEEENS_8epilogue10collective6detail29Sm90TmaWarpSpecializedAdapterINS21_15DefaultEpilogueISN_NSB_IJNSB_IJlllEEESE_SY_EEES26_NS20_6thread17LinearCombinationISN_Li1EffLNS27_9ScaleType4KindE0ELNS_15FloatRoundStyleE2ESN_EENS_4gemm15EpilogueDefaultEEEEEvvEEEEvNT_6ParamsE,@function
        .size           _ZN7cutlass13device_kernelINS_4conv6kernel13ConvUniversalINS1_16ConvProblemShapeILNS1_8OperatorE0ELi2EEENS1_10collective14CollectiveConvINS1_46MainloopSm90TmaGmmaWarpSpecializedImplicitGemmILS5_0ELi22ELi2EN4cute5tupleIJNSA_1CILi2EEENSC_ILi1EEESE_EEENS1_36KernelImplicitTmaWarpSpecializedSm90ELi1EEENSB_IJNSC_ILi256EEENSC_ILi64EEENSB_IJNSC_ILi32EEEEEEEEENS_12float_e4m3_tESN_NSA_8TiledMMAINSA_8MMA_AtomIJNSA_4SM904GMMA30MMA_64x64x32_F32E4M3E4M3_SS_TNILNSR_7ScaleInE1ELST_1EEEEEENSA_6LayoutINSB_IJSE_SE_SE_EEENSB_IJNSC_ILi0EEESY_SY_EEEEENSB_IJNSA_10UnderscoreES11_S11_EEEEENS7_6detail26Sm90ImplicitGemmTileTraitsINSA_20SM90_TMA_LOAD_IM2COLENSA_14ComposedLayoutINSA_7SwizzleILi1ELi4ELi3EEENSA_18smem_ptr_flag_bitsILi8EEENSW_INSB_IJNSB_IJNSC_ILi8EEESK_EEENSB_IJSK_SE_EEENSB_IJSE_NSC_ILi22EEEEEEEEENSB_IJNSB_IJSK_SI_EEENSB_IJSE_SY_EEENSB_IJSY_NSC_ILi8192EEEEEEEEEEEEEvEENS15_INSA_23SM90_TMA_LOAD_MULTICASTENS17_IS19_S1B_NSW_INSB_IJNSB_IJS1C_S1C_EEES1E_S1G_EEENSB_IJS1I_S1J_NSB_IJSY_NSC_ILi2048EEEEEEEEEEEEEvEEEENS_8epilogue10collective6detail29Sm90TmaWarpSpecializedAdapterINS21_15DefaultEpilogueISN_NSB_IJNSB_IJlllEEESE_SY_EEES26_NS20_6thread17LinearCombinationISN_Li1EffLNS27_9ScaleType4KindE0ELNS_15FloatRoundStyleE2ESN_EENS_4gemm15EpilogueDefaultEEEEEvvEEEEvNT_6ParamsE,(.L_x_122 - _ZN7cutlass13device_kernelINS_4conv6kernel13ConvUniversalINS1_16ConvProblemShapeILNS1_8OperatorE0ELi2EEENS1_10collective14CollectiveConvINS1_46MainloopSm90TmaGmmaWarpSpecializedImplicitGemmILS5_0ELi22ELi2EN4cute5tupleIJNSA_1CILi2EEENSC_ILi1EEESE_EEENS1_36KernelImplicitTmaWarpSpecializedSm90ELi1EEENSB_IJNSC_ILi256EEENSC_ILi64EEENSB_IJNSC_ILi32EEEEEEEEENS_12float_e4m3_tESN_NSA_8TiledMMAINSA_8MMA_AtomIJNSA_4SM904GMMA30MMA_64x64x32_F32E4M3E4M3_SS_TNILNSR_7ScaleInE1ELST_1EEEEEENSA_6LayoutINSB_IJSE_SE_SE_EEENSB_IJNSC_ILi0EEESY_SY_EEEEENSB_IJNSA_10UnderscoreES11_S11_EEEEENS7_6detail26Sm90ImplicitGemmTileTraitsINSA_20SM90_TMA_LOAD_IM2COLENSA_14ComposedLayoutINSA_7SwizzleILi1ELi4ELi3EEENSA_18smem_ptr_flag_bitsILi8EEENSW_INSB_IJNSB_IJNSC_ILi8EEESK_EEENSB_IJSK_SE_EEENSB_IJSE_NSC_ILi22EEEEEEEEENSB_IJNSB_IJSK_SI_EEENSB_IJSE_SY_EEENSB_IJSY_NSC_ILi8192EEEEEEEEEEEEEvEENS15_INSA_23SM90_TMA_LOAD_MULTICASTENS17_IS19_S1B_NSW_INSB_IJNSB_IJS1C_S1C_EEES1E_S1G_EEENSB_IJS1I_S1J_NSB_IJSY_NSC_ILi2048EEEEEEEEEEEEEvEEEENS_8epilogue10collective6detail29Sm90TmaWarpSpecializedAdapterINS21_15DefaultEpilogueISN_NSB_IJNSB_IJlllEEESE_SY_EEES26_NS20_6thread17LinearCombinationISN_Li1EffLNS27_9ScaleType4KindE0ELNS_15FloatRoundStyleE2ESN_EENS_4gemm15EpilogueDefaultEEEEEvvEEEEvNT_6ParamsE)
        .other          _ZN7cutlass13device_kernelINS_4conv6kernel13ConvUniversalINS1_16ConvProblemShapeILNS1_8OperatorE0ELi2EEENS1_10collective14CollectiveConvINS1_46MainloopSm90TmaGmmaWarpSpecializedImplicitGemmILS5_0ELi22ELi2EN4cute5tupleIJNSA_1CILi2EEENSC_ILi1EEESE_EEENS1_36KernelImplicitTmaWarpSpecializedSm90ELi1EEENSB_IJNSC_ILi256EEENSC_ILi64EEENSB_IJNSC_ILi32EEEEEEEEENS_12float_e4m3_tESN_NSA_8TiledMMAINSA_8MMA_AtomIJNSA_4SM904GMMA30MMA_64x64x32_F32E4M3E4M3_SS_TNILNSR_7ScaleInE1ELST_1EEEEEENSA_6LayoutINSB_IJSE_SE_SE_EEENSB_IJNSC_ILi0EEESY_SY_EEEEENSB_IJNSA_10UnderscoreES11_S11_EEEEENS7_6detail26Sm90ImplicitGemmTileTraitsINSA_20SM90_TMA_LOAD_IM2COLENSA_14ComposedLayoutINSA_7SwizzleILi1ELi4ELi3EEENSA_18smem_ptr_flag_bitsILi8EEENSW_INSB_IJNSB_IJNSC_ILi8EEESK_EEENSB_IJSK_SE_EEENSB_IJSE_NSC_ILi22EEEEEEEEENSB_IJNSB_IJSK_SI_EEENSB_IJSE_SY_EEENSB_IJSY_NSC_ILi8192EEEEEEEEEEEEEvEENS15_INSA_23SM90_TMA_LOAD_MULTICASTENS17_IS19_S1B_NSW_INSB_IJNSB_IJS1C_S1C_EEES1E_S1G_EEENSB_IJS1I_S1J_NSB_IJSY_NSC_ILi2048EEEEEEEEEEEEEvEEEENS_8epilogue10collective6detail29Sm90TmaWarpSpecializedAdapterINS21_15DefaultEpilogueISN_NSB_IJNSB_IJlllEEESE_SY_EEES26_NS20_6thread17LinearCombinationISN_Li1EffLNS27_9ScaleType4KindE0ELNS_15FloatRoundStyleE2ESN_EENS_4gemm15EpilogueDefaultEEEEEvvEEEEvNT_6ParamsE,@"STO_CUDA_ENTRY STV_DEFAULT"
_ZN7cutlass13device_kernelINS_4conv6kernel13ConvUniversalINS1_16ConvProblemShapeILNS1_8OperatorE0ELi2EEENS1_10collective14CollectiveConvINS1_46MainloopSm90TmaGmmaWarpSpecializedImplicitGemmILS5_0ELi22ELi2EN4cute5tupleIJNSA_1CILi2EEENSC_ILi1EEESE_EEENS1_36KernelImplicitTmaWarpSpecializedSm90ELi1EEENSB_IJNSC_ILi256EEENSC_ILi64EEENSB_IJNSC_ILi32EEEEEEEEENS_12float_e4m3_tESN_NSA_8TiledMMAINSA_8MMA_AtomIJNSA_4SM904GMMA30MMA_64x64x32_F32E4M3E4M3_SS_TNILNSR_7ScaleInE1ELST_1EEEEEENSA_6LayoutINSB_IJSE_SE_SE_EEENSB_IJNSC_ILi0EEESY_SY_EEEEENSB_IJNSA_10UnderscoreES11_S11_EEEEENS7_6detail26Sm90ImplicitGemmTileTraitsINSA_20SM90_TMA_LOAD_IM2COLENSA_14ComposedLayoutINSA_7SwizzleILi1ELi4ELi3EEENSA_18smem_ptr_flag_bitsILi8EEENSW_INSB_IJNSB_IJNSC_ILi8EEESK_EEENSB_IJSK_SE_EEENSB_IJSE_NSC_ILi22EEEEEEEEENSB_IJNSB_IJSK_SI_EEENSB_IJSE_SY_EEENSB_IJSY_NSC_ILi8192EEEEEEEEEEEEEvEENS15_INSA_23SM90_TMA_LOAD_MULTICASTENS17_IS19_S1B_NSW_INSB_IJNSB_IJS1C_S1C_EEES1E_S1G_EEENSB_IJS1I_S1J_NSB_IJSY_NSC_ILi2048EEEEEEEEEEEEEvEEEENS_8epilogue10collective6detail29Sm90TmaWarpSpecializedAdapterINS21_15DefaultEpilogueISN_NSB_IJNSB_IJlllEEESE_SY_EEES26_NS20_6thread17LinearCombinationISN_Li1EffLNS27_9ScaleType4KindE0ELNS_15FloatRoundStyleE2ESN_EENS_4gemm15EpilogueDefaultEEEEEvvEEEEvNT_6ParamsE:
[----:B------:R-:W-:Y:S01]  /*0000*/  LDC R1, c[0x0][0x28] ;  /* 0x00000a00ff017b82 */ /* 0x000fe20000000800 */
[----:B------:R-:W0:Y:S01]  /*0010*/  S2R R10, SR_TID.X ;  /* 0x00000000000a7919 */ /* 0x000e220000002100 */
[----:B------:R-:W-:Y:S01]  /*0020*/  ELECT P0, URZ, PT ;  /* 0x00000000003f782f */ /* 0x000fe20003800000 */
[----:B------:R-:W-:Y:S01]  /*0030*/  BSSY B0, `(.L_x_0) ;  /* 0x0000010000007945 */ /* 0x000fe20003800000 */
[----:B------:R-:W1:Y:S01]  /*0040*/  S2R R11, SR_CTAID.X ;  /* 0x00000000000b7919 */ /* 0x000e620000002500 */
[--C-:B0-----:R-:W-:Y:S02]  /*0050*/  SHF.R.U32.HI R0, RZ, 0x5, R10.reuse ;  /* 0x00000005ff007819 */ /* 0x101fe4000001160a */
[----:B------:R-:W-:-:S03]  /*0060*/  SHF.R.U32.HI R3, RZ, 0x7, R10 ;  /* 0x00000007ff037819 */ /* 0x000fc6000001160a */
[----:B------:R-:W0:Y:S04]  /*0070*/  SHFL.IDX PT, R2, R0, RZ, 0x1f ;  /* 0x00001fff00027589 */ /* 0x000e2800000e0000 */
[----:B------:R2:W3:Y:S01]  /*0080*/  SHFL.IDX PT, R7, R3, RZ, 0x1f ;  /* 0x00001fff03077589 */ /* 0x0004e200000e0000 */
[----:B0-----:R-:W-:-:S13]  /*0090*/  ISETP.NE.OR P0, PT, R2, RZ, !P0 ;  /* 0x000000ff0200720c */ /* 0x001fda0004705670 */
[----:B-123--:R-:W-:Y:S05]  /*00a0*/  @P0 BRA `(.L_x_1) ;  /* 0x0000000000200947 */ /* 0x00efea0003800000 */
[----:B------:R-:W-:Y:S02]  /*00b0*/  ULDC.64 UR4, c[0x0][0x198] ;  /* 0x0000660000047ab9 */ /* 0x000fe40000000a00 */
[----:B------:R-:W-:Y:S02]  /*00c0*/  UIADD3 UR6, UP0, UR4, 0xf0, URZ ;  /* 0x000000f004067890 */ /* 0x000fe4000ff1e03f */
[----:B------:R-:W-:Y:S02]  /*00d0*/  UIADD3 UR4, UP1, UR4, 0x1f0, URZ ;  /* 0x000001f004047890 */ /* 0x000fe4000ff3e03f */
[----:B------:R-:W-:Y:S02]  /*00e0*/  UIADD3.X UR7, URZ, UR5, URZ, UP0, !UPT ;  /* 0x000000053f077290 */ /* 0x000fe400087fe43f */
[----:B------:R-:W-:-:S07]  /*00f0*/  UIADD3.X UR5, URZ, UR5, URZ, UP1, !UPT ;  /* 0x000000053f057290 */ /* 0x000fce0008ffe43f */
[----:B------:R0:W-:Y:S02]  /*0100*/  UTMACCTL.PF [UR6] ;  /* 0x00000000060079b9 */ /* 0x0001e40008040000 */
[----:B------:R0:W-:Y:S02]  /*0110*/  UTMACCTL.PF [UR4] ;  /* 0x00000000040079b9 */ /* 0x0001e40008040000 */
[----:B0-----:R-:W-:Y:S01]  /*0120*/  NOP ;  /* 0x0000000000007918 */ /* 0x001fe20000000000 */
.L_x_1:
[----:B------:R-:W-:Y:S05]  /*0130*/  BSYNC B0 ;  /* 0x0000000000007941 */ /* 0x000fea0003800000 */
.L_x_0:
[----:B------:R-:W0:Y:S01]  /*0140*/  SHFL.IDX PT, R0, R0, RZ, 0x1f ;  /* 0x00001fff00007589 */ /* 0x000e2200000e0000 */
[----:B------:R-:W-:Y:S02]  /*0150*/  SHF.R.S32.HI R3, RZ, 0x1f, R10 ;  /* 0x0000001fff037819 */ /* 0x000fe4000001140a */
[----:B------:R-:W-:Y:S01]  /*0160*/  I2FP.F32.U32 R6, R11 ;  /* 0x0000000b00067245 */ /* 0x000fe20000201000 */
[----:B------:R-:W1:Y:S01]  /*0170*/  S2R R13, SR_CTAID.Y ;  /* 0x00000000000d7919 */ /* 0x000e620000002600 */
[----:B------:R-:W-:-:S04]  /*0180*/  LEA.HI R3, R3, R10, RZ, 0x7 ;  /* 0x0000000a03037211 */ /* 0x000fc800078f38ff */
[----:B------:R-:W-:-:S05]  /*0190*/  LOP3.LUT R3, R3, 0xffffff80, RZ, 0xc0, !PT ;  /* 0xffffff8003037812 */ /* 0x000fca00078ec0ff */
[----:B------:R-:W-:-:S05]  /*01a0*/  IMAD.IADD R12, R10, 0x1, -R3 ;  /* 0x000000010a0c7824 */ /* 0x000fca00078e0a03 */
[----:B------:R-:W-:-:S04]  /*01b0*/  SHF.R.S32.HI R3, RZ, 0x1f, R12 ;  /* 0x0000001fff037819 */ /* 0x000fc8000001140c */
[----:B------:R-:W-:Y:S02]  /*01c0*/  LEA.HI R3, R3, R12, RZ, 0x3 ;  /* 0x0000000c03037211 */ /* 0x000fe400078f18ff */
[----:B0-----:R-:W-:Y:S02]  /*01d0*/  ISETP.NE.AND P0, PT, R0, RZ, PT ;  /* 0x000000ff0000720c */ /* 0x001fe40003f05270 */
[--C-:B------:R-:W-:Y:S02]  /*01e0*/  SHF.R.S32.HI R4, RZ, 0x3, R3.reuse ;  /* 0x00000003ff047819 */ /* 0x100fe40000011403 */
[----:B------:R-:W-:Y:S02]  /*01f0*/  SHF.R.S32.HI R3, RZ, 0x1f, R3 ;  /* 0x0000001fff037819 */ /* 0x000fe40000011403 */
[----:B------:R-:W-:-:S07]  /*0200*/  SHF.R.S32.HI R5, RZ, 0x1f, R0 ;  /* 0x0000001fff057819 */ /* 0x000fce0000011400 */
[----:B-1----:R-:W-:Y:S05]  /*0210*/  @P0 BRA `(.L_x_2) ;  /* 0x0000000000f40947 */ /* 0x002fea0003800000 */
[----:B------:R-:W-:Y:S01]  /*0220*/  ELECT P0, URZ, PT ;  /* 0x00000000003f782f */ /* 0x000fe20003800000 */
[----:B------:R-:W-:-:S12]  /*0230*/  BSSY B0, `(.L_x_2) ;  /* 0x000003b000007945 */ /* 0x000fd80003800000 */
[----:B------:R-:W-:Y:S05]  /*0240*/  @!P0 BRA `(.L_x_3) ;  /* 0x0000000000e48947 */ /* 0x000fea0003800000 */
[----:B------:R-:W0:Y:S01]  /*0250*/  S2UR UR8, SR_CgaCtaId ;  /* 0x00000000000879c3 */ /* 0x000e220000008800 */
[----:B------:R-:W-:Y:S01]  /*0260*/  UMOV UR4, 0x400 ;  /* 0x0000040000047882 */ /* 0x000fe20000000000 */
[----:B------:R-:W-:Y:S01]  /*0270*/  UMOV UR5, 0x1 ;  /* 0x0000000100057882 */ /* 0x000fe20000000000 */
[----:B------:R-:W-:Y:S02]  /*0280*/  UMOV UR6, 0x2 ;  /* 0x0000000200067882 */ /* 0x000fe40000000000 */
[----:B------:R-:W-:-:S04]  /*0290*/  UIADD3 UR6, -UR6, 0x100000, URZ ;  /* 0x0010000006067890 */ /* 0x000fc8000fffe13f */
[----:B------:R-:W-:Y:S02]  /*02a0*/  USHF.L.U32 UR7, UR6, 0xb, URZ ;  /* 0x0000000b06077899 */ /* 0x000fe4000800063f */
[----:B------:R-:W-:Y:S02]  /*02b0*/  USHF.L.U32 UR6, UR6, 0x1, URZ ;  /* 0x0000000106067899 */ /* 0x000fe4000800063f */
[----:B0-----:R-:W-:Y:S02]  /*02c0*/  ULEA UR8, UR8, UR4, 0x18 ;  /* 0x0000000408087291 */ /* 0x001fe4000f8ec03f */
[----:B------:R-:W-:-:S04]  /*02d0*/  UIADD3 UR4, -UR5, 0x100000, URZ ;  /* 0x0010000005047890 */ /* 0x000fc8000fffe13f */
[----:B------:R-:W-:Y:S02]  /*02e0*/  USHF.L.U32 UR5, UR4, 0xb, URZ ;  /* 0x0000000b04057899 */ /* 0x000fe4000800063f */
[----:B------:R-:W-:Y:S01]  /*02f0*/  USHF.L.U32 UR4, UR4, 0x1, URZ ;  /* 0x0000000104047899 */ /* 0x000fe2000800063f */
[----:B------:R-:W0:Y:S11]  /*0300*/  FENCE.VIEW.ASYNC.S ;  /* 0x00000000000073c6 */ /* 0x000e360000000000 */
[----:B0-----:R0:W1:Y:S01]  /*0310*/  SYNCS.EXCH.64 URZ, [UR8+0x37000], UR4 ;  /* 0x03700004083f75b2 */ /* 0x0010620008000100 */
[----:B------:R0:W2:Y:S01]  /*0320*/  SYNCS.EXCH.64 URZ, [UR8+0x370b0], UR6 ;  /* 0x0370b006083f75b2 */ /* 0x0000a20008000100 */
[----:B------:R0:W3:Y:S01]  /*0330*/  SYNCS.EXCH.64 URZ, [UR8+0x37008], UR4 ;  /* 0x03700804083f75b2 */ /* 0x0000e20008000100 */
[----:B------:R0:W4:Y:S01]  /*0340*/  SYNCS.EXCH.64 URZ, [UR8+0x370b8], UR6 ;  /* 0x0370b806083f75b2 */ /* 0x0001220008000100 */
[----:B------:R0:W0:Y:S01]  /*0350*/  SYNCS.EXCH.64 URZ, [UR8+0x37010], UR4 ;  /* 0x03701004083f75b2 */ /* 0x0000220008000100 */
        /* <DEDUP_REMOVED lines=39> */
[----:B-1234-:R-:W-:Y:S01]  /*05d0*/  NOP ;  /* 0x0000000000007918 */ /* 0x01efe20000000000 */
.L_x_3:
[----:B0-----:R-:W-:Y:S05]  /*05e0*/  BSYNC B0 ;  /* 0x0000000000007941 */ /* 0x001fea0003800000 */
.L_x_2:
[----:B------:R-:W-:Y:S01]  /*05f0*/  ULDC UR4, c[0x0][0x150] ;  /* 0x0000540000047ab9 */ /* 0x000fe20000000800 */
[----:B------:R-:W-:Y:S01]  /*0600*/  LEA.HI R3, R3, R4, RZ, 0x2 ;  /* 0x0000000403037211 */ /* 0x000fe200078f10ff */
[----:B------:R-:W-:Y:S01]  /*0610*/  FMUL R6, R6, UR4 ;  /* 0x0000000406067c20 */ /* 0x000fe20008400000 */
[----:B------:R-:W-:Y:S01]  /*0620*/  LEA.HI R5, R5, R0, RZ, 0x2 ;  /* 0x0000000005057211 */ /* 0x000fe200078f10ff */
[----:B------:R-:W-:Y:S01]  /*0630*/  ULDC UR4, c[0x0][0x154] ;  /* 0x0000550000047ab9 */ /* 0x000fe20000000800 */
[----:B------:R-:W-:Y:S01]  /*0640*/  LOP3.LUT R3, R3, 0xfffffffc, RZ, 0xc0, !PT ;  /* 0xfffffffc03037812 */ /* 0x000fe200078ec0ff */
[----:B------:R-:W0:Y:S01]  /*0650*/  LDC R14, c[0x0][0x140] ;  /* 0x00005000ff0e7b82 */ /* 0x000e220000000800 */
[----:B------:R-:W-:Y:S01]  /*0660*/  LOP3.LUT R5, R5, 0x3ffffffc, RZ, 0xc0, !PT ;  /* 0x3ffffffc05057812 */ /* 0x000fe200078ec0ff */
[----:B------:R-:W1:Y:S01]  /*0670*/  F2I.U32.TRUNC.NTZ R6, R6 ;  /* 0x0000000600067305 */ /* 0x000e62000020f000 */
[----:B------:R-:W-:Y:S01]  /*0680*/  LOP3.LUT P0, RZ, R12, 0x7, RZ, 0xc0, !PT ;  /* 0x000000070cff7812 */ /* 0x000fe2000780c0ff */
[----:B------:R-:W-:Y:S01]  /*0690*/  IMAD.IADD R3, R4, 0x1, -R3 ;  /* 0x0000000104037824 */ /* 0x000fe200078e0a03 */
[----:B------:R-:W-:Y:S01]  /*06a0*/  I2FP.F32.U32 R4, R13 ;  /* 0x0000000d00047245 */ /* 0x000fe20000201000 */
[----:B------:R-:W-:Y:S01]  /*06b0*/  IMAD.IADD R0, R0, 0x1, -R5 ;  /* 0x0000000100007824 */ /* 0x000fe200078e0a05 */
[----:B------:R-:W-:Y:S01]  /*06c0*/  ISETP.NE.AND P3, PT, R7, 0x1, PT ;  /* 0x000000010700780c */ /* 0x000fe20003f65270 */
[----:B------:R-:W-:Y:S01]  /*06d0*/  NOP ;  /* 0x0000000000007918 */ /* 0x000fe20000000000 */
[----:B------:R-:W-:Y:S01]  /*06e0*/  NOP ;  /* 0x0000000000007918 */ /* 0x000fe20000000000 */
[----:B------:R-:W-:-:S02]  /*06f0*/  IMAD R0, R0, 0x4, R3 ;  /* 0x0000000400007824 */ /* 0x000fc400078e0203 */
[----:B------:R-:W-:Y:S01]  /*0700*/  FMUL R8, R4, UR4 ;  /* 0x0000000404087c20 */ /* 0x000fe20008400000 */
[----:B------:R-:W-:Y:S01]  /*0710*/  ULDC UR4, c[0x0][0x144] ;  /* 0x0000510000047ab9 */ /* 0x000fe20000000800 */
[C---:B------:R-:W-:Y:S01]  /*0720*/  IMAD.SHL.U32 R5, R0.reuse, 0x4, RZ ;  /* 0x0000000400057824 */ /* 0x040fe200078e00ff */
[----:B------:R-:W-:Y:S01]  /*0730*/  LEA.HI R3, R0, R0, RZ, 0x1 ;  /* 0x0000000000037211 */ /* 0x000fe200078f08ff */
[----:B-1----:R-:W-:Y:S02]  /*0740*/  IMAD.MOV R4, RZ, RZ, -R6 ;  /* 0x000000ffff047224 */ /* 0x002fe400078e0a06 */
[----:B------:R-:W1:Y:S01]  /*0750*/  F2I.U32.TRUNC.NTZ R8, R8 ;  /* 0x0000000800087305 */ /* 0x000e62000020f000 */
[----:B------:R-:W-:Y:S01]  /*0760*/  LOP3.LUT R3, R3, 0xfffffffe, RZ, 0xc0, !PT ;  /* 0xfffffffe03037812 */ /* 0x000fe200078ec0ff */
[----:B------:R-:W-:Y:S01]  /*0770*/  IMAD R4, R4, UR4, R11 ;  /* 0x0000000404047c24 */ /* 0x000fe2000f8e020b */
[----:B------:R-:W-:Y:S01]  /*0780*/  LOP3.LUT R9, R0, 0xc, R5, 0x78, !PT ;  /* 0x0000000c00097812 */ /* 0x000fe200078e7805 */
[----:B------:R-:W-:-:S02]  /*0790*/  ULDC UR4, c[0x0][0x148] ;  /* 0x0000520000047ab9 */ /* 0x000fc40000000800 */
[----:B------:R-:W-:Y:S01]  /*07a0*/  IMAD.IADD R3, R0, 0x1, -R3 ;  /* 0x0000000100037824 */ /* 0x000fe200078e0a03 */
[----:B0-----:R-:W-:Y:S02]  /*07b0*/  ISETP.EQ.U32.AND P1, PT, R14, 0x1, PT ;  /* 0x000000010e00780c */ /* 0x001fe40003f22070 */
[----:B------:R-:W-:Y:S02]  /*07c0*/  ISETP.LT.U32.AND P0, PT, R9, 0x2, !P0 ;  /* 0x000000020900780c */ /* 0x000fe40004701070 */
[----:B------:R-:W-:Y:S02]  /*07d0*/  ISETP.NE.AND P4, PT, R3, R4, PT ;  /* 0x000000040300720c */ /* 0x000fe40003f85270 */
[----:B------:R-:W-:Y:S01]  /*07e0*/  SHF.R.S32.HI R3, RZ, 0x1f, R2 ;  /* 0x0000001fff037819 */ /* 0x000fe20000011402 */
[----:B-1----:R-:W-:-:S03]  /*07f0*/  IMAD.MOV R4, RZ, RZ, -R8 ;  /* 0x000000ffff047224 */ /* 0x002fc600078e0a08 */
[----:B------:R-:W-:Y:S01]  /*0800*/  LEA.HI R3, R3, R2, RZ, 0x2 ;  /* 0x0000000203037211 */ /* 0x000fe200078f10ff */
[----:B------:R-:W-:-:S03]  /*0810*/  IMAD R5, R4, UR4, R13 ;  /* 0x0000000404057c24 */ /* 0x000fc6000f8e020d */
[----:B------:R-:W-:-:S03]  /*0820*/  LOP3.LUT R3, R3, 0xfffffffc, RZ, 0xc0, !PT ;  /* 0xfffffffc03037812 */ /* 0x000fc600078ec0ff */
[----:B------:R-:W-:Y:S02]  /*0830*/  @P4 LEA.HI R0, R9, R9, RZ, 0x1 ;  /* 0x0000000909004211 */ /* 0x000fe400078f08ff */
[----:B------:R-:W-:Y:S01]  /*0840*/  IMAD.IADD R6, R2, 0x1, -R3 ;  /* 0x0000000102067824 */ /* 0x000fe200078e0a03 */
[----:B------:R-:W-:Y:S01]  /*0850*/  SEL R3, RZ, 0x1, !P0 ;  /* 0x00000001ff037807 */ /* 0x000fe20004000000 */
[----:B------:R-:W-:Y:S01]  /*0860*/  IMAD.MOV.U32 R2, RZ, RZ, 0x1 ;  /* 0x00000001ff027424 */ /* 0x000fe200078e00ff */
[----:B------:R-:W-:Y:S02]  /*0870*/  @P4 SHF.R.S32.HI R0, RZ, 0x1, R0 ;  /* 0x00000001ff004819 */ /* 0x000fe40000011400 */
[----:B------:R-:W-:Y:S02]  /*0880*/  LOP3.LUT P2, RZ, R7, R6, RZ, 0xfc, !PT ;  /* 0x0000000607ff7212 */ /* 0x000fe4000784fcff */
[----:B------:R-:W-:Y:S02]  /*0890*/  @P4 ISETP.NE.AND P5, PT, R0, R5, PT ;  /* 0x000000050000420c */ /* 0x000fe40003fa5270 */
[----:B------:R-:W-:-:S02]  /*08a0*/  SEL R0, RZ, 0x1, P2 ;  /* 0x00000001ff007807 */ /* 0x000fc40001000000 */
[----:B------:R-:W-:Y:S02]  /*08b0*/  @P4 SEL R2, RZ, 0x1, P5 ;  /* 0x00000001ff024807 */ /* 0x000fe40002800000 */
[----:B------:R-:W-:Y:S02]  /*08c0*/  SEL R8, R0, 0x2, P3 ;  /* 0x0000000200087807 */ /* 0x000fe40001800000 */
[----:B------:R-:W-:Y:S01]  /*08d0*/  LOP3.LUT R16, R2, R3, RZ, 0xc0, !PT ;  /* 0x0000000302107212 */ /* 0x000fe200078ec0ff */
[----:B------:R-:W-:Y:S06]  /*08e0*/  @!P1 BRA `(.L_x_4) ;  /* 0x0000000000089947 */ /* 0x000fec0003800000 */
[----:B------:R-:W-:Y:S01]  /*08f0*/  UCGABAR_ARV ;  /* 0x00000000000079c7 */ /* 0x000fe20008000000 */
[----:B------:R-:W-:Y:S05]  /*0900*/  BRA `(.L_x_5) ;  /* 0x0000000000047947 */ /* 0x000fea0003800000 */
.L_x_4:
[----:B------:R-:W-:Y:S01]  /*0910*/  NOP ;  /* 0x0000000000007918 */ /* 0x000fe20000000000 */
.L_x_5:
[----:B------:R-:W-:Y:S01]  /*0920*/  ULDC.64 UR4, c[0x0][0x598] ;  /* 0x0001660000047ab9 */ /* 0x000fe20000000a00 */
[----:B------:R-:W-:Y:S01]  /*0930*/  ULDC.64 UR12, c[0x0][0x208] ;  /* 0x00008200000c7ab9 */ /* 0x000fe20000000a00 */
[----:B------:R-:W-:-:S04]  /*0940*/  ISETP.NE.U32.AND P0, PT, RZ, UR4, PT ;  /* 0x00000004ff007c0c */ /* 0x000fc8000bf05070 */
[----:B------:R-:W-:-:S13]  /*0950*/  ISETP.NE.AND.EX P0, PT, RZ, UR5, PT, P0 ;  /* 0x00000005ff007c0c */ /* 0x000fda000bf05300 */
[----:B------:R-:W-:Y:S05]  /*0960*/  @!P0 BRA `(.L_x_6) ;  /* 0x00000000001c8947 */ /* 0x000fea0003800000 */
[----:B------:R-:W0:Y:S02]  /*0970*/  LDC.64 R2, c[0x0][0x598] ;  /* 0x00016600ff027b82 */ /* 0x000e240000000a00 */
[----:B0-----:R-:W2:Y:S02]  /*0980*/  LDG.E.64 R2, desc[UR12][R2.64] ;  /* 0x0000000c02027981 */ /* 0x001ea4000c1e1b00 */
[----:B--2---:R-:W-:-:S04]  /*0990*/  ISETP.NE.U32.AND P0, PT, R2, RZ, PT ;  /* 0x000000ff0200720c */ /* 0x004fc80003f05070 */
[----:B------:R-:W-:-:S13]  /*09a0*/  ISETP.NE.AND.EX P0, PT, R3, RZ, PT, P0 ;  /* 0x000000ff0300720c */ /* 0x000fda0003f05300 */
[----:B------:R-:W-:Y:S05]  /*09b0*/  @!P0 BRA `(.L_x_6) ;  /* 0x0000000000088947 */ /* 0x000fea0003800000 */
[----:B------:R0:W5:Y:S01]  /*09c0*/  LD.E R2, desc[UR12][R2.64] ;  /* 0x0000000c02027980 */ /* 0x000162000c101900 */
[----:B------:R-:W-:Y:S05]  /*09d0*/  BRA `(.L_x_7) ;  /* 0x0000000000207947 */ /* 0x000fea0003800000 */
.L_x_6:
[----:B------:R-:W-:Y:S02]  /*09e0*/  ULDC.64 UR4, c[0x0][0x588] ;  /* 0x0001620000047ab9 */ /* 0x000fe40000000a00 */
[----:B------:R-:W-:-:S04]  /*09f0*/  ISETP.NE.U32.AND P0, PT, RZ, UR4, PT ;  /* 0x00000004ff007c0c */ /* 0x000fc8000bf05070 */
[----:B------:R-:W-:-:S13]  /*0a00*/  ISETP.NE.AND.EX P0, PT, RZ, UR5, PT, P0 ;  /* 0x00000005ff007c0c */ /* 0x000fda000bf05300 */
[----:B------:R-:W-:Y:S05]  /*0a10*/  @!P0 BRA `(.L_x_8) ;  /* 0x00000000000c8947 */ /* 0x000fea0003800000 */
[----:B------:R-:W0:Y:S02]  /*0a20*/  LDC.64 R2, c[0x0][0x588] ;  /* 0x00016200ff027b82 */ /* 0x000e240000000a00 */
[----:B0-----:R1:W5:Y:S01]  /*0a30*/  LDG.E R2, desc[UR12][R2.64] ;  /* 0x0000000c02027981 */ /* 0x001362000c1e1900 */
[----:B------:R-:W-:Y:S05]  /*0a40*/  BRA `(.L_x_7) ;  /* 0x0000000000047947 */ /* 0x000fea0003800000 */
.L_x_8:
[----:B------:R-:W2:Y:S02]  /*0a50*/  LDC R2, c[0x0][0x580] ;  /* 0x00016000ff027b82 */ /* 0x000ea40000000800 */
.L_x_7:
[----:B------:R-:W-:Y:S02]  /*0a60*/  ULDC.64 UR4, c[0x0][0x5a0] ;  /* 0x0001680000047ab9 */ /* 0x000fe40000000a00 */
[----:B------:R-:W-:-:S04]  /*0a70*/  ISETP.NE.U32.AND P0, PT, RZ, UR4, PT ;  /* 0x00000004ff007c0c */ /* 0x000fc8000bf05070 */
[----:B------:R-:W-:-:S13]  /*0a80*/  ISETP.NE.AND.EX P0, PT, RZ, UR5, PT, P0 ;  /* 0x00000005ff007c0c */ /* 0x000fda000bf05300 */
[----:B------:R-:W-:Y:S05]  /*0a90*/  @!P0 BRA `(.L_x_9) ;  /* 0x00000000001c8947 */ /* 0x000fea0003800000 */
[----:B------:R-:W3:Y:S02]  /*0aa0*/  LDC.64 R4, c[0x0][0x5a0] ;  /* 0x00016800ff047b82 */ /* 0x000ee40000000a00 */
[----:B---3--:R-:W3:Y:S02]  /*0ab0*/  LDG.E.64 R4, desc[UR12][R4.64] ;  /* 0x0000000c04047981 */ /* 0x008ee4000c1e1b00 */
[----:B---3--:R-:W-:-:S04]  /*0ac0*/  ISETP.NE.U32.AND P0, PT, R4, RZ, PT ;  /* 0x000000ff0400720c */ /* 0x008fc80003f05070 */
[----:B------:R-:W-:-:S13]  /*0ad0*/  ISETP.NE.AND.EX P0, PT, R5, RZ, PT, P0 ;  /* 0x000000ff0500720c */ /* 0x000fda0003f05300 */
[----:B------:R-:W-:Y:S05]  /*0ae0*/  @!P0 BRA `(.L_x_9) ;  /* 0x0000000000088947 */ /* 0x000fea0003800000 */
[----:B------:R3:W5:Y:S01]  /*0af0*/  LD.E R0, desc[UR12][R4.64] ;  /* 0x0000000c04007980 */ /* 0x000762000c101900 */
[----:B------:R-:W-:Y:S05]  /*0b00*/  BRA `(.L_x_10) ;  /* 0x0000000000207947 */ /* 0x000fea0003800000 */
.L_x_9:
[----:B------:R-:W-:Y:S02]  /*0b10*/  ULDC.64 UR4, c[0x0][0x590] ;  /* 0x0001640000047ab9 */ /* 0x000fe40000000a00 */
[----:B------:R-:W-:-:S04]  /*0b20*/  ISETP.NE.U32.AND P0, PT, RZ, UR4, PT ;  /* 0x00000004ff007c0c */ /* 0x000fc8000bf05070 */
[----:B------:R-:W-:-:S13]  /*0b30*/  ISETP.NE.AND.EX P0, PT, RZ, UR5, PT, P0 ;  /* 0x00000005ff007c0c */ /* 0x000fda000bf05300 */
[----:B------:R-:W-:Y:S05]  /*0b40*/  @!P0 BRA `(.L_x_11) ;  /* 0x00000000000c8947 */ /* 0x000fea0003800000 */
[----:B------:R-:W3:Y:S02]  /*0b50*/  LDC.64 R4, c[0x0][0x590] ;  /* 0x00016400ff047b82 */ /* 0x000ee40000000a00 */
[----:B---3--:R4:W5:Y:S01]  /*0b60*/  LDG.E R0, desc[UR12][R4.64] ;  /* 0x0000000c04007981 */ /* 0x008962000c1e1900 */
[----:B------:R-:W-:Y:S05]  /*0b70*/  BRA `(.L_x_10) ;  /* 0x0000000000047947 */ /* 0x000fea0003800000 */
.L_x_11:
[----:B------:R-:W3:Y:S02]  /*0b80*/  LDC R0, c[0x0][0x584] ;  /* 0x00016100ff007b82 */ /* 0x000ee40000000800 */
.L_x_10:
[----:B01----:R-:W0:Y:S08]  /*0b90*/  LDC R3, c[0x0][0x3c4] ;  /* 0x0000f100ff037b82 */ /* 0x003e300000000800 */
[----:B------:R-:W1:Y:S01]  /*0ba0*/  LDC.64 R14, c[0x0][0x3c8] ;  /* 0x0000f200ff0e7b82 */ /* 0x000e620000000a00 */
[----:B0-----:R-:W-:-:S05]  /*0bb0*/  VIADD R3, R3, 0x1f ;  /* 0x0000001f03037836 */ /* 0x001fca0000000000 */
[----:B---34-:R-:W-:-:S04]  /*0bc0*/  SHF.R.S32.HI R4, RZ, 0x1f, R3 ;  /* 0x0000001fff047819 */ /* 0x018fc80000011403 */
[----:B------:R-:W-:-:S04]  /*0bd0*/  LEA.HI R4, R4, R3, RZ, 0x5 ;  /* 0x0000000304047211 */ /* 0x000fc800078f28ff */
[----:B------:R-:W-:-:S05]  /*0be0*/  SHF.R.S32.HI R3, RZ, 0x5, R4 ;  /* 0x00000005ff037819 */ /* 0x000fca0000011404 */
[----:B-1----:R-:W-:-:S04]  /*0bf0*/  IMAD R4, R3, R14, RZ ;  /* 0x0000000e03047224 */ /* 0x002fc800078e02ff */
[----:B------:R-:W-:Y:S01]  /*0c00*/  IMAD R4, R4, R15, RZ ;  /* 0x0000000f04047224 */ /* 0x000fe200078e02ff */
[----:B------:R-:W-:Y:S06]  /*0c10*/  @!P1 BRA `(.L_x_12) ;  /* 0x00000000000c9947 */ /* 0x000fec0003800000 */
[----:B------:R-:W-:Y:S01]  /*0c20*/  UCGABAR_WAIT ;  /* 0x0000000000007dc7 */ /* 0x000fe20008000000 */
[----:B------:R-:W-:Y:S01]  /*0c30*/  CCTL.IVALL ;  /* 0x00000000ff00798f */ /* 0x000fe20002000000 */
[----:B------:R-:W-:Y:S05]  /*0c40*/  BRA `(.L_x_13) ;  /* 0x0000000000047947 */ /* 0x000fea0003800000 */
.L_x_12:
[----:B------:R-:W-:Y:S06]  /*0c50*/  BAR.SYNC.DEFER_BLOCKING 0x0 ;  /* 0x0000000000007b1d */ /* 0x000fec0000010000 */
.L_x_13:
[----:B------:R-:W-:-:S13]  /*0c60*/  ISETP.NE.AND P0, PT, R7, RZ, PT ;  /* 0x000000ff0700720c */ /* 0x000fda0003f05270 */
[----:B------:R-:W-:Y:S05]  /*0c70*/  @!P0 BRA `(.L_x_14) ;  /* 0x000000e000648947 */ /* 0x000fea0003800000 */
[----:B------:R-:W-:-:S13]  /*0c80*/  ISETP.NE.AND P0, PT, R7, 0x1, PT ;  /* 0x000000010700780c */ /* 0x000fda0003f05270 */
[----:B------:R-:W-:Y:S05]  /*0c90*/  @P0 EXIT ;  /* 0x000000000000094d */ /* 0x000fea0003800000 */
[----:B------:R-:W-:Y:S01]  /*0ca0*/  ISETP.GE.AND P0, PT, R4, 0x1, PT ;  /* 0x000000010400780c */ /* 0x000fe20003f06270 */
[----:B------:R-:W-:Y:S01]  /*0cb0*/  UMOV UR4, URZ ;  /* 0x0000003f00047c82 */ /* 0x000fe20008000000 */
[----:B------:R-:W-:Y:S02]  /*0cc0*/  CS2R R54, SRZ ;  /* 0x0000000000367805 */ /* 0x000fe4000001ff00 */
[----:B------:R-:W-:Y:S02]  /*0cd0*/  CS2R R120, SRZ ;  /* 0x0000000000787805 */ /* 0x000fe4000001ff00 */
[----:B------:R-:W-:Y:S02]  /*0ce0*/  CS2R R122, SRZ ;  /* 0x00000000007a7805 */ /* 0x000fe4000001ff00 */
[----:B------:R-:W-:Y:S02]  /*0cf0*/  CS2R R124, SRZ ;  /* 0x00000000007c7805 */ /* 0x000fe4000001ff00 */
[----:B------:R-:W-:-:S02]  /*0d00*/  CS2R R126, SRZ ;  /* 0x00000000007e7805 */ /* 0x000fc4000001ff00 */
[----:B------:R-:W-:Y:S02]  /*0d10*/  CS2R R128, SRZ ;  /* 0x0000000000807805 */ /* 0x000fe4000001ff00 */
        /* <DEDUP_REMOVED lines=57> */
[----:B------:R-:W-:Y:S01]  /*10b0*/  CS2R R52, SRZ ;  /* 0x0000000000347805 */ /* 0x000fe2000001ff00 */
[----:B------:R-:W-:Y:S06]  /*10c0*/  @!P0 BRA `(.L_x_15) ;  /* 0x0000000000948947 */ /* 0x000fec0003800000 */
[----:B------:R-:W-:-:S04]  /*10d0*/  LOP3.LUT R3, R8, 0x1, RZ, 0xfc, !PT ;  /* 0x0000000108037812 */ /* 0x000fc800078efcff */
[----:B------:R-:W-:-:S13]  /*10e0*/  ISETP.NE.AND P1, PT, R3, 0x3, PT ;  /* 0x000000030300780c */ /* 0x000fda0003f25270 */
[----:B------:R-:W-:Y:S05]  /*10f0*/  @!P1 BRA `(.L_x_16) ;  /* 0x0000000000049947 */ /* 0x000fea0003800000 */
[----:B------:R-:W-:Y:S01]  /*1100*/  BPT.TRAP 0x1 ;  /* 0x000000040000795c */ /* 0x000fe20000300000 */
.L_x_16:
[----:B------:R-:W0:Y:S01]  /*1110*/  S2UR UR5, SR_CgaCtaId ;  /* 0x00000000000579c3 */ /* 0x000e220000008800 */
[----:B------:R-:W-:Y:S01]  /*1120*/  SHF.L.U32 R3, RZ, 0x1f, RZ ;  /* 0x0000001fff037819 */ /* 0x000fe200000006ff */
[----:B------:R-:W-:Y:S02]  /*1130*/  UMOV UR4, 0x400 ;  /* 0x0000040000047882 */ /* 0x000fe40000000000 */
[----:B0-----:R-:W-:-:S12]  /*1140*/  ULEA UR4, UR5, UR4, 0x18 ;  /* 0x0000000405047291 */ /* 0x001fd8000f8ec03f */
.L_x_17:
[----:B0-----:R-:W-:-:S04]  /*1150*/  IMAD.U32 R6, RZ, RZ, UR4 ;  /* 0x00000004ff067e24 */ /* 0x001fc8000f8e00ff */
[----:B------:R0:W1:Y:S03]  /*1160*/  SYNCS.PHASECHK.TRANS64.TRYWAIT P1, [R6+URZ+0x37000], R3 ;  /* 0x03700003060075a7 */ /* 0x000066000802017f */
[----:B-1----:R-:W-:Y:S05]  /*1170*/  @!P1 NANOSLEEP.SYNCS 0x989680 ;  /* 0x009896800000995d */ /* 0x002fea0003900000 */
[----:B------:R-:W1:Y:S02]  /*1180*/  @!P1 SYNCS.PHASECHK.TRANS64 P1, [R6+URZ+0x37000], R3 ;  /* 0x03700003060095a7 */ /* 0x000e64000802007f */
[----:B-1----:R-:W-:Y:S05]  /*1190*/  @!P1 BRA `(.L_x_17) ;  /* 0xfffffffc00ec9947 */ /* 0x002fea000383ffff */
[----:B------:R-:W-:Y:S01]  /*11a0*/  UIADD3 UR5, UR4, 0x2c000, URZ ;  /* 0x0002c00004057890 */ /* 0x000fe2000fffe03f */
[----:B------:R-:W-:Y:S01]  /*11b0*/  WARPGROUP.ARRIVE ;  /* 0x00000000000079c5 */ /* 0x000fe20000000000 */
[----:B------:R-:W-:Y:S02]  /*11c0*/  USHF.R.U32.HI UR4, URZ, 0x4, UR4 ;  /* 0x000000043f047899 */ /* 0x000fe40008011604 */
[----:B------:R-:W-:Y:S02]  /*11d0*/  USHF.R.U32.HI UR5, URZ, 0x4, UR5 ;  /* 0x000000043f057899 */ /* 0x000fe40008011605 */
[----:B------:R-:W-:Y:S02]  /*11e0*/  ULOP3.LUT UR4, UR4, 0x3fff, URZ, 0xc0, !UPT ;  /* 0x00003fff04047892 */ /* 0x000fe4000f8ec03f */
[----:B------:R-:W-:Y:S02]  /*11f0*/  ULOP3.LUT UR5, UR5, 0x3fff, URZ, 0xc0, !UPT ;  /* 0x00003fff05057892 */ /* 0x000fe4000f8ec03f */
[----:B------:R-:W-:-:S02]  /*1200*/  ULOP3.LUT UR4, UR4, 0x10000, URZ, 0xfc, !UPT ;  /* 0x0001000004047892 */ /* 0x000fc4000f8efc3f */
[----:B------:R-:W-:Y:S02]  /*1210*/  ULOP3.LUT UR6, UR5, 0x10000, URZ, 0xfc, !UPT ;  /* 0x0001000005067892 */ /* 0x000fe4000f8efc3f */
[----:B------:R-:W-:Y:S02]  /*1220*/  UIADD3 UR8, UR4, 0x80, URZ ;  /* 0x0000008004087890 */ /* 0x000fe4000fffe03f */
[----:B------:R-:W-:Y:S01]  /*1230*/  UIADD3 UR9, UR4, 0x100, URZ ;  /* 0x0000010004097890 */ /* 0x000fe2000fffe03f */
[----:B------:R-:W-:Y:S01]  /*1240*/  UMOV UR5, 0xc0000010 ;  /* 0xc000001000057882 */ /* 0x000fe20000000000 */
[----:B------:R-:W-:Y:S01]  /*1250*/  UMOV UR7, 0xc0000010 ;  /* 0xc000001000077882 */ /* 0x000fe20000000000 */
[----:B------:R-:W-:Y:S02]  /*1260*/  UIADD3 UR10, UR4, 0x180, URZ ;  /* 0x00000180040a7890 */ /* 0x000fe4000fffe03f */
[----:B------:R-:W-:Y:S01]  /*1270*/  QGMMA.64x64x32.F32.E4M3.E4M3 R120, gdesc[UR4], RZ, !UPT ;  /* 0x00e00000047879f3 */ /* 0x000fe2000c7008ff */
[----:B------:R-:W-:Y:S01]  /*1280*/  UMOV UR5, 0xc0000010 ;  /* 0xc000001000057882 */ /* 0x000fe20000000000 */
[----:B------:R-:W-:-:S02]  /*1290*/  UMOV UR4, UR8 ;  /* 0x0000000800047c82 */ /* 0x000fc40008000000 */
[----:B------:R-:W-:Y:S01]  /*12a0*/  QGMMA.64x64x32.F32.E4M3.E4M3 R88, gdesc[UR4], RZ, !UPT ;  /* 0x00e00000045879f3 */ /* 0x000fe2000c7008ff */
[----:B------:R-:W-:Y:S01]  /*12b0*/  UMOV UR4, UR9 ;  /* 0x0000000900047c82 */ /* 0x000fe20008000000 */
[----:B------:R-:W-:Y:S02]  /*12c0*/  UMOV UR5, 0xc0000010 ;  /* 0xc000001000057882 */ /* 0x000fe40000000000 */
[----:B------:R-:W-:Y:S01]  /*12d0*/  QGMMA.64x64x32.F32.E4M3.E4M3 R56, gdesc[UR4], RZ, !UPT ;  /* 0x00e00000043879f3 */ /* 0x000fe2000c7008ff */
[----:B------:R-:W-:Y:S01]  /*12e0*/  UMOV UR4, UR10 ;  /* 0x0000000a00047c82 */ /* 0x000fe20008000000 */
[----:B------:R-:W-:Y:S02]  /*12f0*/  UMOV UR5, 0xc0000010 ;  /* 0xc000001000057882 */ /* 0x000fe40000000000 */
[----:B------:R-:W-:Y:S01]  /*1300*/  QGMMA.64x64x32.F32.E4M3.E4M3 R24, gdesc[UR4], RZ, !UPT, gsb0 ;  /* 0x00e00000041879f3 */ /* 0x000fe2000c0008ff */
[----:B------:R-:W-:-:S05]  /*1310*/  UMOV UR4, 0x1 ;  /* 0x0000000100047882 */ /* 0x000fca0000000000 */
.L_x_15:
[----:B0-----:R-:W-:-:S05]  /*1320*/  VIMNMX R3, R4, 0x1, PT ;  /* 0x0000000104037848 */ /* 0x001fca0003fe0100 */
[----:B------:R-:W-:-:S05]  /*1330*/  IMAD.IADD R3, R4, 0x1, -R3 ;  /* 0x0000000104037824 */ /* 0x000fca00078e0a03 */
[----:B------:R-:W-:-:S13]  /*1340*/  ISETP.GE.AND P1, PT, R3, 0x1, PT ;  /* 0x000000010300780c */ /* 0x000fda0003f26270 */
[----:B------:R-:W-:Y:S05]  /*1350*/  @!P1 BRA `(.L_x_18) ;  /* 0x0000000400089947 */ /* 0x000fea0003800000 */
[----:B------:R-:W0:Y:S01]  /*1360*/  S2UR UR6, SR_CgaCtaId ;  /* 0x00000000000679c3 */ /* 0x000e220000008800 */
[----:B------:R-:W-:Y:S01]  /*1370*/  UMOV UR5, 0x400 ;  /* 0x0000040000057882 */ /* 0x000fe20000000000 */
[----:B------:R-:W-:Y:S01]  /*1380*/  LOP3.LUT R11, R8, 0x1, RZ, 0xfc, !PT ;  /* 0x00000001080b7812 */ /* 0x000fe200078efcff */
[----:B------:R-:W-:Y:S01]  /*1390*/  IMAD.MOV.U32 R10, RZ, RZ, RZ ;  /* 0x000000ffff0a7224 */ /* 0x000fe200078e00ff */
[----:B------:R-:W-:Y:S01]  /*13a0*/  UISETP.NE.U32.AND UP0, UPT, UR4, URZ, UPT ;  /* 0x0000003f0400728c */ /* 0x000fe2000bf05070 */
[----:B------:R-:W-:Y:S02]  /*13b0*/  IMAD.MOV.U32 R4, RZ, RZ, R3 ;  /* 0x000000ffff047224 */ /* 0x000fe400078e0003 */
[----:B------:R-:W-:Y:S01]  /*13c0*/  IMAD.MOV.U32 R5, RZ, RZ, RZ ;  /* 0x000000ffff057224 */ /* 0x000fe200078e00ff */
[----:B0-----:R-:W-:-:S04]  /*13d0*/  ULEA UR14, UR6, UR5, 0x18 ;  /* 0x00000005060e7291 */ /* 0x001fc8000f8ec03f */
[----:B------:R-:W-:Y:S02]  /*13e0*/  UIADD3 UR5, UR14, 0x2c000, URZ ;  /* 0x0002c0000e057890 */ /* 0x000fe4000fffe03f */
[----:B------:R-:W-:Y:S02]  /*13f0*/  USHF.R.U32.HI UR6, URZ, 0x4, UR14 ;  /* 0x000000043f067899 */ /* 0x000fe4000801160e */
[----:B------:R-:W-:Y:S02]  /*1400*/  USHF.R.U32.HI UR5, URZ, 0x4, UR5 ;  /* 0x000000043f057899 */ /* 0x000fe40008011605 */
[----:B------:R-:W-:Y:S02]  /*1410*/  ULOP3.LUT UR6, UR6, 0x3fff, URZ, 0xc0, !UPT ;  /* 0x00003fff06067892 */ /* 0x000fe4000f8ec03f */
[----:B------:R-:W-:Y:S02]  /*1420*/  ULOP3.LUT UR5, UR5, 0x3fff, URZ, 0xc0, !UPT ;  /* 0x00003fff05057892 */ /* 0x000fe4000f8ec03f */
[----:B------:R-:W-:-:S02]  /*1430*/  ULOP3.LUT UR16, UR6, 0x10000, URZ, 0xfc, !UPT ;  /* 0x0001000006107892 */ /* 0x000fc4000f8efc3f */
[----:B------:R-:W-:-:S12]  /*1440*/  ULOP3.LUT UR15, UR5, 0x10000, URZ, 0xfc, !UPT ;  /* 0x00010000050f7892 */ /* 0x000fd8000f8efc3f */
.L_x_23:
[----:B------:R-:W-:-:S13]  /*1450*/  ISETP.NE.AND P2, PT, R11, 0x3, PT ;  /* 0x000000030b00780c */ /* 0x000fda0003f45270 */
[----:B------:R-:W-:Y:S05]  /*1460*/  @!P2 BRA `(.L_x_19) ;  /* 0x000000000004a947 */ /* 0x000fea0003800000 */
[----:B------:R-:W-:Y:S01]  /*1470*/  BPT.TRAP 0x1 ;  /* 0x000000040000795c */ /* 0x000fe20000300000 */
.L_x_19:
[----:B------:R-:W-:Y:S01]  /*1480*/  SHF.L.U32 R6, R10, 0x1f, RZ ;  /* 0x0000001f0a067819 */ /* 0x000fe200000006ff */
[----:B------:R-:W-:-:S12]  /*1490*/  ULEA UR5, UR4, UR14, 0x3 ;  /* 0x0000000e04057291 */ /* 0x000fd8000f8e183f */
.L_x_20:
[----:B0-----:R-:W-:-:S04]  /*14a0*/  IMAD.U32 R7, RZ, RZ, UR5 ;  /* 0x00000005ff077e24 */ /* 0x001fc8000f8e00ff */
[----:B------:R0:W1:Y:S03]  /*14b0*/  SYNCS.PHASECHK.TRANS64.TRYWAIT P1, [R7+URZ+0x37000], R6 ;  /* 0x03700006070075a7 */ /* 0x000066000802017f */
[----:B-1----:R-:W-:Y:S05]  /*14c0*/  @!P1 NANOSLEEP.SYNCS 0x989680 ;  /* 0x009896800000995d */ /* 0x002fea0003900000 */
[----:B------:R-:W1:Y:S02]  /*14d0*/  @!P1 SYNCS.PHASECHK.TRANS64 P1, [R7+URZ+0x37000], R6 ;  /* 0x03700006070095a7 */ /* 0x000e64000802007f */
[----:B-1----:R-:W-:Y:S05]  /*14e0*/  @!P1 BRA `(.L_x_20) ;  /* 0xfffffffc00ec9947 */ /* 0x002fea000383ffff */
[----:B------:R-:W-:Y:S01]  /*14f0*/  ULEA UR8, UR4, UR16, 0x9 ;  /* 0x0000001004087291 */ /* 0x000fe2000f8e483f */
[----:B------:R-:W-:Y:S01]  /*1500*/  WARPGROUP.ARRIVE ;  /* 0x00000000000079c5 */ /* 0x000fe20000000000 */
[----:B------:R-:W-:Y:S02]  /*1510*/  ULEA UR10, UR4, UR15, 0x7 ;  /* 0x0000000f040a7291 */ /* 0x000fe4000f8e383f */
[----:B------:R-:W-:Y:S02]  /*1520*/  UIADD3 UR5, UR8, 0x80, URZ ;  /* 0x0000008008057890 */ /* 0x000fe4000fffe03f */
[----:B------:R-:W-:Y:S01]  /*1530*/  UIADD3 UR6, UR8, 0x100, URZ ;  /* 0x0000010008067890 */ /* 0x000fe2000fffe03f */
[----:B------:R-:W-:Y:S01]  /*1540*/  UMOV UR9, 0xc0000010 ;  /* 0xc000001000097882 */ /* 0x000fe20000000000 */
[----:B------:R-:W-:Y:S01]  /*1550*/  UMOV UR11, 0xc0000010 ;  /* 0xc0000010000b7882 */ /* 0x000fe20000000000 */
[----:B------:R-:W-:Y:S02]  /*1560*/  UIADD3 UR7, UR8, 0x180, URZ ;  /* 0x0000018008077890 */ /* 0x000fe4000fffe03f */
[----:B------:R-:W-:Y:S01]  /*1570*/  QGMMA.64x64x32.F32.E4M3.E4M3 R120, gdesc[UR8], R120, UP0 ;  /* 0x00e00000087879f3 */ /* 0x000fe2000bf00878 */
[----:B------:R-:W-:Y:S01]  /*1580*/  UMOV UR9, 0xc0000010 ;  /* 0xc000001000097882 */ /* 0x000fe20000000000 */
[----:B------:R-:W-:-:S02]  /*1590*/  UMOV UR8, UR5 ;  /* 0x0000000500087c82 */ /* 0x000fc40008000000 */
[----:B------:R-:W-:Y:S01]  /*15a0*/  QGMMA.64x64x32.F32.E4M3.E4M3 R88, gdesc[UR8], R88, UP0 ;  /* 0x00e00000085879f3 */ /* 0x000fe2000bf00858 */
[----:B------:R-:W-:Y:S01]  /*15b0*/  UMOV UR8, UR6 ;  /* 0x0000000600087c82 */ /* 0x000fe20008000000 */
[----:B------:R-:W-:Y:S02]  /*15c0*/  UMOV UR9, 0xc0000010 ;  /* 0xc000001000097882 */ /* 0x000fe40000000000 */
[----:B------:R-:W-:Y:S01]  /*15d0*/  QGMMA.64x64x32.F32.E4M3.E4M3 R56, gdesc[UR8], R56, UP0 ;  /* 0x00e00000083879f3 */ /* 0x000fe2000bf00838 */
[----:B------:R-:W-:Y:S01]  /*15e0*/  UMOV UR8, UR7 ;  /* 0x0000000700087c82 */ /* 0x000fe20008000000 */
[----:B------:R-:W-:Y:S02]  /*15f0*/  UMOV UR9, 0xc0000010 ;  /* 0xc000001000097882 */ /* 0x000fe40000000000 */
[----:B------:R-:W-:Y:S03]  /*1600*/  QGMMA.64x64x32.F32.E4M3.E4M3 R24, gdesc[UR8], R24, UP0, gsb0 ;  /* 0x00e00000081879f3 */ /* 0x000fe6000b800818 */
[----:B------:R-:W-:-:S02]  /*1610*/  WARPGROUP.DEPBAR.LE gsb0, 0x1 ;  /* 0x00008000000079c5 */ /* 0x000fc40000010100 */
[----:B------:R-:W-:Y:S05]  /*1620*/  @!P2 BRA `(.L_x_21) ;  /* 0x000000000004a947 */ /* 0x000fea0003800000 */
[----:B------:R-:W-:Y:S01]  /*1630*/  BPT.TRAP 0x1 ;  /* 0x000000040000795c */ /* 0x000fe20000300000 */
.L_x_21:
[----:B------:R-:W-:-:S13]  /*1640*/  ISETP.NE.AND P1, PT, R16, RZ, PT ;  /* 0x000000ff1000720c */ /* 0x000fda0003f25270 */
[----:B0-----:R-:W-:-:S05]  /*1650*/  @P1 LEA R6, R5, UR14, 0x3 ;  /* 0x0000000e05061c11 */ /* 0x001fca000f8e18ff */
[----:B------:R-:W-:-:S05]  /*1660*/  @P1 VIADD R6, R6, 0x370b0 ;  /* 0x000370b006061836 */ /* 0x000fca0000000000 */
[----:B------:R-:W-:-:S04]  /*1670*/  @P1 PRMT R6, R9, 0x654, R6 ;  /* 0x0000065409061816 */ /* 0x000fc80000000006 */
[----:B------:R0:W-:Y:S01]  /*1680*/  @P1 SYNCS.ARRIVE.TRANS64.RED.A1T0 RZ, [R6+URZ], RZ ;  /* 0x000000ff06ff19a7 */ /* 0x0001e2000810043f */
[----:B------:R-:W-:-:S13]  /*1690*/  ISETP.GT.U32.AND P1, PT, R8, 0x1, PT ;  /* 0x000000010800780c */ /* 0x000fda0003f24070 */
[----:B0-----:R-:W-:Y:S05]  /*16a0*/  @P1 BRA `(.L_x_22) ;  /* 0x0000000000041947 */ /* 0x001fea0003800000 */
[----:B------:R-:W-:Y:S01]  /*16b0*/  BPT.TRAP 0x1 ;  /* 0x000000040000795c */ /* 0x000fe20000300000 */
.L_x_22:
[----:B------:R-:W-:Y:S01]  /*16c0*/  UIADD3 UR4, UR4, 0x1, URZ ;  /* 0x0000000104047890 */ /* 0x000fe2000fffe03f */
[C---:B------:R-:W-:Y:S01]  /*16d0*/  ISETP.GT.AND P2, PT, R4.reuse, 0x1, PT ;  /* 0x000000010400780c */ /* 0x040fe20003f44270 */
[----:B------:R-:W-:Y:S02]  /*16e0*/  VIADD R5, R5, 0x1 ;  /* 0x0000000105057836 */ /* 0x000fe40000000000 */
[----:B------:R-:W-:Y:S01]  /*16f0*/  UISETP.NE.AND UP0, UPT, UR4, 0x16, UPT ;  /* 0x000000160400788c */ /* 0x000fe2000bf05270 */
[----:B------:R-:W-:Y:S02]  /*1700*/  VIADD R4, R4, 0xffffffff ;  /* 0xffffffff04047836 */ /* 0x000fe40000000000 */
[C---:B------:R-:W-:Y:S01]  /*1710*/  ISETP.NE.AND P1, PT, R5.reuse, 0x16, PT ;  /* 0x000000160500780c */ /* 0x040fe20003f25270 */
[----:B------:R-:W-:Y:S02]  /*1720*/  USEL UR5, URZ, 0x1, UP0 ;  /* 0x000000013f057887 */ /* 0x000fe40008000000 */
[----:B------:R-:W-:Y:S01]  /*1730*/  USEL UR4, UR4, URZ, UP0 ;  /* 0x0000003f04047287 */ /* 0x000fe20008000000 */
[----:B------:R-:W-:Y:S01]  /*1740*/  SEL R5, R5, RZ, P1 ;  /* 0x000000ff05057207 */ /* 0x000fe20000800000 */
[----:B------:R-:W-:-:S02]  /*1750*/  UPLOP3.LUT UP0, UPT, UPT, UPT, UPT, 0x80, 0x0 ;  /* 0x000000000000789c */ /* 0x000fc40003f0f070 */
[----:B------:R-:W-:Y:S01]  /*1760*/  LOP3.LUT R10, R10, UR5, RZ, 0x3c, !PT ;  /* 0x000000050a0a7c12 */ /* 0x000fe2000f8e3cff */
[----:B------:R-:W-:Y:S08]  /*1770*/  @P2 BRA `(.L_x_23) ;  /* 0xfffffffc00342947 */ /* 0x000ff0000383ffff */
.L_x_18:
[----:B------:R-:W-:Y:S02]  /*1780*/  WARPGROUP.DEPBAR.LE gsb0, 0x0 ;  /* 0x00008000000079c5 */ /* 0x000fe40000010000 */
[----:B------:R-:W-:Y:S05]  /*1790*/  @!P0 BRA `(.L_x_24) ;  /* 0x0000000000548947 */ /* 0x000fea0003800000 */
[----:B------:R-:W-:-:S04]  /*17a0*/  LOP3.LUT R4, R8, 0x1, RZ, 0xfc, !PT ;  /* 0x0000000108047812 */ /* 0x000fc800078efcff */
[----:B------:R-:W-:-:S13]  /*17b0*/  ISETP.NE.AND P0, PT, R4, 0x3, PT ;  /* 0x000000030400780c */ /* 0x000fda0003f05270 */
[----:B------:R-:W-:Y:S05]  /*17c0*/  @!P0 BRA `(.L_x_25) ;  /* 0x0000000000048947 */ /* 0x000fea0003800000 */
[----:B------:R-:W-:Y:S01]  /*17d0*/  BPT.TRAP 0x1 ;  /* 0x000000040000795c */ /* 0x000fe20000300000 */
.L_x_25:
[----:B------:R-:W-:Y:S01]  /*17e0*/  ISETP.NE.AND P0, PT, R16, RZ, PT ;  /* 0x000000ff1000720c */ /* 0x000fe20003f05270 */
[----:B------:R-:W-:Y:S01]  /*17f0*/  BSSY B0, `(.L_x_26) ;  /* 0x000000d000007945 */ /* 0x000fe20003800000 */
[----:B------:R-:W-:-:S11]  /*1800*/  ISETP.GT.U32.AND P1, PT, R8, 0x1, PT ;  /* 0x000000010800780c */ /* 0x000fd60003f24070 */
[----:B------:R-:W-:Y:S05]  /*1810*/  @!P0 BRA `(.L_x_27) ;  /* 0x0000000000288947 */ /* 0x000fea0003800000 */
[----:B------:R-:W0:Y:S01]  /*1820*/  S2R R6, SR_CgaCtaId ;  /* 0x0000000000067919 */ /* 0x000e220000008800 */
[----:B------:R-:W-:-:S05]  /*1830*/  IMAD.WIDE.U32 R4, R3, -0x45d1745d, RZ ;  /* 0xba2e8ba303047825 */ /* 0x000fca00078e00ff */
[----:B------:R-:W-:Y:S02]  /*1840*/  SHF.R.U32.HI R4, RZ, 0x4, R5 ;  /* 0x00000004ff047819 */ /* 0x000fe40000011605 */
[----:B------:R-:W-:-:S03]  /*1850*/  MOV R5, 0x400 ;  /* 0x0000040000057802 */ /* 0x000fc60000000f00 */
[----:B------:R-:W-:Y:S01]  /*1860*/  IMAD R3, R4, -0x16, R3 ;  /* 0xffffffea04037824 */ /* 0x000fe200078e0203 */
[----:B0-----:R-:W-:-:S05]  /*1870*/  LEA R6, R6, R5, 0x18 ;  /* 0x0000000506067211 */ /* 0x001fca00078ec0ff */
[----:B------:R-:W-:-:S04]  /*1880*/  IMAD R3, R3, 0x8, R6 ;  /* 0x0000000803037824 */ /* 0x000fc800078e0206 */
[----:B------:R-:W-:-:S05]  /*1890*/  VIADD R4, R3, 0x370b0 ;  /* 0x000370b003047836 */ /* 0x000fca0000000000 */
[----:B------:R-:W-:-:S04]  /*18a0*/  PRMT R4, R9, 0x654, R4 ;  /* 0x0000065409047816 */ /* 0x000fc80000000004 */
[----:B------:R0:W-:Y:S03]  /*18b0*/  SYNCS.ARRIVE.TRANS64.RED.A1T0 RZ, [R4+URZ], RZ ;  /* 0x000000ff04ff79a7 */ /* 0x0001e6000810043f */
.L_x_27:
[----:B------:R-:W-:Y:S05]  /*18c0*/  BSYNC B0 ;  /* 0x0000000000007941 */ /* 0x000fea0003800000 */
.L_x_26:
[----:B------:R-:W-:Y:S05]  /*18d0*/  @P1 BRA `(.L_x_24) ;  /* 0x0000000000041947 */ /* 0x000fea0003800000 */
[----:B------:R-:W-:Y:S01]  /*18e0*/  BPT.TRAP 0x1 ;  /* 0x000000040000795c */ /* 0x000fe20000300000 */
.L_x_24:
[----:B------:R-:W0:Y:S01]  /*18f0*/  S2R R3, SR_TID.X ;  /* 0x0000000000037919 */ /* 0x000e220000002100 */
[----:B------:R-:W-:Y:S01]  /*1900*/  ULDC.64 UR4, c[0x0][0x280] ;  /* 0x0000a00000047ab9 */ /* 0x000fe20000000a00 */
[----:B------:R-:W1:Y:S01]  /*1910*/  S2R R5, SR_CTAID.Y ;  /* 0x0000000000057919 */ /* 0x000e620000002600 */
[----:B------:R-:W3:Y:S01]  /*1920*/  S2R R13, SR_CTAID.X ;  /* 0x00000000000d7919 */ /* 0x000ee20000002500 */
[----:B0-----:R-:W-:-:S04]  /*1930*/  SHF.R.S32.HI R4, RZ, 0x1f, R3 ;  /* 0x0000001fff047819 */ /* 0x001fc80000011403 */
[----:B------:R-:W-:-:S04]  /*1940*/  LEA.HI R4, R4, R3, RZ, 0x7 ;  /* 0x0000000304047211 */ /* 0x000fc800078f38ff */
[----:B------:R-:W-:Y:S01]  /*1950*/  LOP3.LUT R4, R4, 0xffffff80, RZ, 0xc0, !PT ;  /* 0xffffff8004047812 */ /* 0x000fe200078ec0ff */
[----:B---3--:R-:W-:-:S04]  /*1960*/  IMAD.SHL.U32 R8, R13, 0x100, RZ ;  /* 0x000001000d087824 */ /* 0x008fc800078e00ff */
[----:B------:R-:W-:Y:S02]  /*1970*/  IMAD.IADD R10, R3, 0x1, -R4 ;  /* 0x00000001030a7824 */ /* 0x000fe400078e0a04 */
[----:B-1----:R-:W-:-:S03]  /*1980*/  IMAD.SHL.U32 R3, R5, 0x40, RZ ;  /* 0x0000004005037824 */ /* 0x002fc600078e00ff */
[----:B------:R-:W-:Y:S02]  /*1990*/  SHF.R.S32.HI R9, RZ, 0x1f, R10 ;  /* 0x0000001fff097819 */ /* 0x000fe4000001140a */
[----:B------:R-:W-:Y:S02]  /*19a0*/  ISETP.GE.AND P0, PT, R3, UR5, PT ;  /* 0x0000000503007c0c */ /* 0x000fe4000bf06270 */
[----:B------:R-:W-:Y:S02]  /*19b0*/  LEA.HI R4, R9, R10, RZ, 0x2 ;  /* 0x0000000a09047211 */ /* 0x000fe400078f10ff */
[----:B------:R-:W-:Y:S02]  /*19c0*/  ISETP.GE.OR P0, PT, R8, UR4, P0 ;  /* 0x0000000408007c0c */ /* 0x000fe40008706670 */
[--C-:B------:R-:W-:Y:S02]  /*19d0*/  SHF.R.S32.HI R6, RZ, 0x2, R4.reuse ;  /* 0x00000002ff067819 */ /* 0x100fe40000011404 */
[----:B------:R-:W-:-:S04]  /*19e0*/  SHF.R.S32.HI R5, RZ, 0x1f, R4 ;  /* 0x0000001fff057819 */ /* 0x000fc80000011404 */
[----:B------:R-:W-:-:S05]  /*19f0*/  LEA.HI R5, R5, R6, RZ, 0x3 ;  /* 0x0000000605057211 */ /* 0x000fca00078f18ff */
[----:B------:R-:W-:Y:S05]  /*1a00*/  @P0 EXIT ;  /* 0x000000000000094d */ /* 0x000fea0003800000 */
[----:B------:R-:W-:Y:S01]  /*1a10*/  LOP3.LUT R7, R5, 0xfffffff8, RZ, 0xc0, !PT ;  /* 0xfffffff805077812 */ /* 0x000fe200078ec0ff */
[----:B------:R-:W0:Y:S01]  /*1a20*/  LDC.64 R156, c[0x0][0x5d0] ;  /* 0x00017400ff9c7b82 */ /* 0x000e220000000a00 */
[----:B------:R-:W-:-:S03]  /*1a30*/  LOP3.LUT R5, R4, 0x7ffffffc, RZ, 0xc0, !PT ;  /* 0x7ffffffc04057812 */ /* 0x000fc600078ec0ff */
[----:B------:R-:W-:Y:S01]  /*1a40*/  IMAD.IADD R4, R6, 0x1, -R7 ;  /* 0x0000000106047824 */ /* 0x000fe200078e0a07 */
[----:B------:R-:W-:Y:S01]  /*1a50*/  LEA.HI R7, R9, R10, RZ, 0x5 ;  /* 0x0000000a09077211 */ /* 0x000fe200078f28ff */
[----:B------:R-:W-:-:S03]  /*1a60*/  IMAD.IADD R6, R10, 0x1, -R5 ;  /* 0x000000010a067824 */ /* 0x000fc600078e0a05 */
[--C-:B------:R-:W-:Y:S01]  /*1a70*/  SHF.R.S32.HI R5, RZ, 0x1f, R4.reuse ;  /* 0x0000001fff057819 */ /* 0x100fe20000011404 */
[----:B------:R-:W-:Y:S01]  /*1a80*/  IMAD.SHL.U32 R6, R6, 0x2, RZ ;  /* 0x0000000206067824 */ /* 0x000fe200078e00ff */
[----:B------:R-:W-:Y:S01]  /*1a90*/  SHF.R.S32.HI R7, RZ, 0x5, R7 ;  /* 0x00000005ff077819 */ /* 0x000fe20000011407 */
[----:B------:R-:W-:-:S03]  /*1aa0*/  IMAD.WIDE R12, R13, 0x100, R4 ;  /* 0x000001000d0c7825 */ /* 0x000fc600078e0204 */
[----:B------:R-:W-:Y:S02]  /*1ab0*/  SHF.R.S32.HI R14, RZ, 0x1f, R6 ;  /* 0x0000001fff0e7819 */ /* 0x000fe40000011406 */
[----:B------:R-:W-:Y:S01]  /*1ac0*/  IADD3 R10, P0, R3, R6, RZ ;  /* 0x00000006030a7210 */ /* 0x000fe20007f1e0ff */
[C---:B------:R-:W-:Y:S02]  /*1ad0*/  IMAD R5, R7.reuse, -0x10, -R8 ;  /* 0xfffffff007057824 */ /* 0x040fe400078e0a08 */
[----:B------:R-:W-:Y:S01]  /*1ae0*/  IMAD.WIDE R12, R7, 0x10, R12 ;  /* 0x00000010070c7825 */ /* 0x000fe200078e020c */
[----:B------:R-:W-:Y:S02]  /*1af0*/  LEA.HI.X.SX32 R11, R3, R14, 0x1, P0 ;  /* 0x0000000e030b7211 */ /* 0x000fe400000f0eff */
[----:B-----5:R-:W-:Y:S01]  /*1b00*/  FSETP.NEU.AND P0, PT, R0, RZ, PT ;  /* 0x000000ff0000720b */ /* 0x020fe20003f0d000 */
[----:B0-----:R-:W-:Y:S01]  /*1b10*/  IMAD.SHL.U32 R8, R156, 0x40, RZ ;  /* 0x000000409c087824 */ /* 0x001fe200078e00ff */
[----:B------:R-:W-:Y:S01]  /*1b20*/  IADD3 R4, R5, UR4, -R4 ;  /* 0x0000000405047c10 */ /* 0x000fe2000fffe804 */
[-C--:B------:R-:W-:Y:S01]  /*1b30*/  IMAD R5, R13, R156.reuse, RZ ;  /* 0x0000009c0d057224 */ /* 0x080fe200078e02ff */
[----:B------:R-:W-:Y:S01]  /*1b40*/  IADD3 R3, -R6, UR5, -R3 ;  /* 0x0000000506037c10 */ /* 0x000fe2000fffe903 */
[----:B------:R-:W-:Y:S01]  /*1b50*/  IMAD.WIDE.U32 R158, R12, R156, R10 ;  /* 0x0000009c0c9e7225 */ /* 0x000fe200078e000a */
[----:B------:R-:W-:-:S02]  /*1b60*/  SHF.L.U64.HI R6, R156, 0x3, R157 ;  /* 0x000000039c067819 */ /* 0x000fc4000001029d */
[----:B------:R-:W-:Y:S01]  /*1b70*/  SHF.L.U64.HI R7, R156, 0x6, R157 ;  /* 0x000000069c077819 */ /* 0x000fe2000001029d */
[----:B------:R-:W-:Y:S02]  /*1b80*/  IMAD R161, R12, R157, R5 ;  /* 0x0000009d0ca17224 */ /* 0x000fe400078e0205 */
[----:B------:R-:W-:Y:S02]  /*1b90*/  IMAD.SHL.U32 R5, R156, 0x8, RZ ;  /* 0x000000089c057824 */ /* 0x000fe400078e00ff */
[----:B------:R-:W-:Y:S01]  /*1ba0*/  IMAD.IADD R161, R159, 0x1, R161 ;  /* 0x000000019fa17824 */ /* 0x000fe200078e02a1 */
[----:B------:R-:W-:Y:S06]  /*1bb0*/  @!P0 BRA `(.L_x_28) ;  /* 0x0000007800f48947 */ /* 0x000fec0003800000 */
[----:B------:R-:W-:Y:S01]  /*1bc0*/  ULDC.64 UR4, c[0x0][0x5b0] ;  /* 0x00016c0000047ab9 */ /* 0x000fe20000000a00 */
[----:B------:R-:W-:Y:S01]  /*1bd0*/  ISETP.GE.AND P1, PT, R4, 0x1, PT ;  /* 0x000000010400780c */ /* 0x000fe20003f26270 */
[----:B------:R-:W-:Y:S01]  /*1be0*/  IMAD R9, R13, UR4, RZ ;  /* 0x000000040d097c24 */ /* 0x000fe2000f8e02ff */
[----:B------:R-:W-:Y:S01]  /*1bf0*/  ULDC.64 UR6, c[0x0][0x5a8] ;  /* 0x00016a0000067ab9 */ /* 0x000fe20000000a00 */
[----:B------:R-:W-:Y:S01]  /*1c00*/  IMAD.WIDE.U32 R14, R12, UR4, R10 ;  /* 0x000000040c0e7c25 */ /* 0x000fe2000f8e000a */
[----:B------:R-:W-:-:S03]  /*1c10*/  ISETP.LT.OR P0, PT, R3, 0x1, !P1 ;  /* 0x000000010300780c */ /* 0x000fc60004f01670 */
[----:B------:R-:W-:Y:S01]  /*1c20*/  IMAD R9, R12, UR5, R9 ;  /* 0x000000050c097c24 */ /* 0x000fe2000f8e0209 */
[----:B------:R-:W-:-:S04]  /*1c30*/  IADD3 R14, P2, R14, UR6, RZ ;  /* 0x000000060e0e7c10 */ /* 0x000fc8000ff5e0ff */
[--C-:B------:R-:W-:Y:S02]  /*1c40*/  IADD3.X R15, R15, UR7, R9.reuse, P2, !PT ;  /* 0x000000070f0f7c10 */ /* 0x100fe400097fe409 */
[----:B------:R-:W-:-:S03]  /*1c50*/  PRMT R9, RZ, 0x7610, R9 ;  /* 0x00007610ff097816 */ /* 0x000fc60000000009 */
[----:B------:R-:W0:Y:S03]  /*1c60*/  @!P0 LDC.64 R16, c[0x0][0x5c8] ;  /* 0x00017200ff108b82 */ /* 0x000e260000000a00 */
[----:B------:R-:W3:Y:S01]  /*1c70*/  @!P0 LDG.E.U8 R9, desc[UR12][R14.64] ;  /* 0x0000000c0e098981 */ /* 0x000ee2000c1e1100 */
[----:B------:R-:W-:-:S13]  /*1c80*/  ISETP.LT.OR P2, PT, R3, 0x2, !P1 ;  /* 0x000000020300780c */ /* 0x000fda0004f41670 */
[----:B------:R-:W1:Y:S01]  /*1c90*/  @!P2 LDC.64 R152, c[0x0][0x5c8] ;  /* 0x00017200ff98ab82 */ /* 0x000e620000000a00 */
[----:B0-----:R-:W-:-:S05]  /*1ca0*/  @!P0 IADD3 R16, P3, R158, R16, RZ ;  /* 0x000000109e108210 */ /* 0x001fca0007f7e0ff */
[----:B------:R-:W-:Y:S01]  /*1cb0*/  @!P0 IMAD.X R17, R161, 0x1, R17, P3 ;  /* 0x00000001a1118824 */ /* 0x000fe200018e0611 */
[----:B---3--:R-:W-:-:S04]  /*1cc0*/  LOP3.LUT R9, R9, 0xff, RZ, 0xc0, !PT ;  /* 0x000000ff09097812 */ /* 0x008fc800078ec0ff */
[----:B------:R-:W-:-:S05]  /*1cd0*/  F2FP.F16.E4M3.UNPACK_B R9, R9 ;  /* 0x00000009ff09723e */ /* 0x000fca00020006ff */
[----:B------:R-:W-:-:S05]  /*1ce0*/  HADD2.F32 R9, -RZ, R9.H0_H0 ;  /* 0x20000009ff097230 */ /* 0x000fca0000004100 */
[----:B------:R-:W-:-:S04]  /*1cf0*/  FMUL R9, R9, R0 ;  /* 0x0000000009097220 */ /* 0x000fc80000400000 */
[----:B--2---:R-:W-:-:S05]  /*1d00*/  FFMA R9, R120, R2, R9 ;  /* 0x0000000278097223 */ /* 0x004fca0000000009 */
[----:B------:R-:W-:Y:S02]  /*1d10*/  F2FP.SATFINITE.E4M3.F32.PACK_AB_MERGE_C R23, RZ, R9, RZ ;  /* 0x00000009ff17723e */ /* 0x000fe400048070ff */
[----:B------:R-:W-:-:S03]  /*1d20*/  PRMT R9, RZ, 0x7610, R9 ;  /* 0x00007610ff097816 */ /* 0x000fc60000000009 */
[----:B------:R0:W-:Y:S04]  /*1d30*/  @!P0 STG.E.U8 desc[UR12][R16.64], R23 ;  /* 0x0000001710008986 */ /* 0x0001e8000c10110c */
[----:B------:R-:W2:Y:S01]  /*1d40*/  @!P2 LDG.E.U8 R9, desc[UR12][R14.64+0x1] ;  /* 0x0000010c0e09a981 */ /* 0x000ea2000c1e1100 */
[----:B------:R-:W-:-:S05]  /*1d50*/  IADD3 R21, P0, R12, 0x8, RZ ;  /* 0x000000080c157810 */ /* 0x000fca0007f1e0ff */
[----:B------:R-:W-:Y:S01]  /*1d60*/  IMAD.X R22, RZ, RZ, R13, P0 ;  /* 0x000000ffff167224 */ /* 0x000fe200000e060d */
[----:B------:R-:W-:Y:S01]  /*1d70*/  ISETP.GE.AND P0, PT, R4, 0x9, PT ;  /* 0x000000090400780c */ /* 0x000fe20003f06270 */
[----:B------:R-:W-:-:S03]  /*1d80*/  IMAD.WIDE.U32 R18, R21, UR4, R10 ;  /* 0x0000000415127c25 */ /* 0x000fc6000f8e000a */
[----:B------:R-:W-:Y:S01]  /*1d90*/  ISETP.LT.OR P3, PT, R3, 0x1, !P0 ;  /* 0x000000010300780c */ /* 0x000fe20004761670 */
[----:B------:R-:W-:Y:S01]  /*1da0*/  IMAD R22, R22, UR4, RZ ;  /* 0x0000000416167c24 */ /* 0x000fe2000f8e02ff */
[----:B0-----:R-:W-:Y:S02]  /*1db0*/  IADD3 R16, P4, R18, UR6, RZ ;  /* 0x0000000612107c10 */ /* 0x001fe4000ff9e0ff */
[----:B--2---:R-:W-:-:S04]  /*1dc0*/  LOP3.LUT R9, R9, 0xff, RZ, 0xc0, !PT ;  /* 0x000000ff09097812 */ /* 0x004fc800078ec0ff */
[----:B------:R-:W-:-:S05]  /*1dd0*/  F2FP.F16.E4M3.UNPACK_B R9, R9 ;  /* 0x00000009ff09723e */ /* 0x000fca00020006ff */
[----:B------:R-:W-:-:S05]  /*1de0*/  HADD2.F32 R9, -RZ, R9.H0_H0 ;  /* 0x20000009ff097230 */ /* 0x000fca0000004100 */
[----:B------:R-:W-:Y:S01]  /*1df0*/  FMUL R20, R9, R0 ;  /* 0x0000000009147220 */ /* 0x000fe20000400000 */
[----:B------:R-:W-:-:S03]  /*1e00*/  IMAD R9, R21, UR5, R22 ;  /* 0x0000000515097c24 */ /* 0x000fc6000f8e0216 */
[----:B------:R-:W-:Y:S01]  /*1e10*/  FFMA R121, R121, R2, R20 ;  /* 0x0000000279797223 */ /* 0x000fe20000000014 */
[----:B-1----:R-:W-:Y:S02]  /*1e20*/  @!P2 IADD3 R20, P5, R158, R152, RZ ;  /* 0x000000989e14a210 */ /* 0x002fe40007fbe0ff */
[----:B------:R-:W-:Y:S02]  /*1e30*/  IADD3.X R17, R19, UR7, R9, P4, !PT ;  /* 0x0000000713117c10 */ /* 0x000fe4000a7fe409 */
[----:B------:R-:W-:Y:S01]  /*1e40*/  F2FP.SATFINITE.E4M3.F32.PACK_AB_MERGE_C R121, RZ, R121, RZ ;  /* 0x00000079ff79723e */ /* 0x000fe200048070ff */
[----:B------:R-:W-:Y:S01]  /*1e50*/  @!P2 IMAD.X R21, R161, 0x1, R153, P5 ;  /* 0x00000001a115a824 */ /* 0x000fe200028e0699 */
[----:B------:R-:W-:Y:S01]  /*1e60*/  PRMT R9, RZ, 0x7610, R9 ;  /* 0x00007610ff097816 */ /* 0x000fe20000000009 */
[----:B------:R-:W0:Y:S03]  /*1e70*/  @!P3 LDC.64 R18, c[0x0][0x5c8] ;  /* 0x00017200ff12bb82 */ /* 0x000e260000000a00 */
[----:B------:R1:W-:Y:S04]  /*1e80*/  @!P2 STG.E.U8 desc[UR12][R20.64+0x1], R121 ;  /* 0x000001791400a986 */ /* 0x0003e8000c10110c */
[----:B------:R-:W2:Y:S01]  /*1e90*/  @!P3 LDG.E.U8 R9, desc[UR12][R16.64] ;  /* 0x0000000c1009b981 */ /* 0x000ea2000c1e1100 */
[----:B------:R-:W-:-:S13]  /*1ea0*/  ISETP.LT.OR P2, PT, R3, 0x2, !P0 ;  /* 0x000000020300780c */ /* 0x000fda0004741670 */
[----:B-1----:R-:W1:Y:S01]  /*1eb0*/  @!P2 LDC.64 R20, c[0x0][0x5c8] ;  /* 0x00017200ff14ab82 */ /* 0x002e620000000a00 */
[----:B0-----:R-:W-:-:S04]  /*1ec0*/  @!P3 IADD3 R18, P4, P5, R158, R18, R5 ;  /* 0x000000129e12b210 */ /* 0x001fc80007d9e005 */
[----:B------:R-:W-:Y:S02]  /*1ed0*/  @!P3 IADD3.X R19, R161, R19, R6, P4, P5 ;  /* 0x00000013a113b210 */ /* 0x000fe400027ea406 */
[----:B--2---:R-:W-:-:S04]  /*1ee0*/  LOP3.LUT R9, R9, 0xff, RZ, 0xc0, !PT ;  /* 0x000000ff09097812 */ /* 0x004fc800078ec0ff */
[----:B------:R-:W-:-:S05]  /*1ef0*/  F2FP.F16.E4M3.UNPACK_B R9, R9 ;  /* 0x00000009ff09723e */ /* 0x000fca00020006ff */
[----:B------:R-:W-:-:S05]  /*1f00*/  HADD2.F32 R9, -RZ, R9.H0_H0 ;  /* 0x20000009ff097230 */ /* 0x000fca0000004100 */
[----:B------:R-:W-:-:S04]  /*1f10*/  FMUL R9, R9, R0 ;  /* 0x0000000009097220 */ /* 0x000fc80000400000 */
[----:B------:R-:W-:-:S05]  /*1f20*/  FFMA R9, R122, R2, R9 ;  /* 0x000000027a097223 */ /* 0x000fca0000000009 */
[----:B------:R-:W-:Y:S02]  /*1f30*/  F2FP.SATFINITE.E4M3.F32.PACK_AB_MERGE_C R23, RZ, R9, RZ ;  /* 0x00000009ff17723e */ /* 0x000fe400048070ff */
[----:B------:R-:W-:-:S03]  /*1f40*/  PRMT R9, RZ, 0x7610, R9 ;  /* 0x00007610ff097816 */ /* 0x000fc60000000009 */
[----:B------:R0:W-:Y:S04]  /*1f50*/  @!P3 STG.E.U8 desc[UR12][R18.64], R23 ;  /* 0x000000171200b986 */ /* 0x0001e8000c10110c */
[----:B------:R-:W2:Y:S01]  /*1f60*/  @!P2 LDG.E.U8 R9, desc[UR12][R16.64+0x1] ;  /* 0x0000010c1009a981 */ /* 0x000ea2000c1e1100 */
[----:B------:R-:W-:Y:S02]  /*1f70*/  ISETP.LT.OR P3, PT, R3, 0x9, !P1 ;  /* 0x000000090300780c */ /* 0x000fe40004f61670 */
[----:B-1----:R-:W-:-:S04]  /*1f80*/  @!P2 IADD3 R20, P4, P5, R158, R20, R5 ;  /* 0x000000149e14a210 */ /* 0x002fc80007d9e005 */
[----:B------:R-:W-:-:S07]  /*1f90*/  @!P2 IADD3.X R21, R161, R21, R6, P4, P5 ;  /* 0x00000015a115a210 */ /* 0x000fce00027ea406 */
[----:B0-----:R-:W0:Y:S01]  /*1fa0*/  @!P3 LDC.64 R18, c[0x0][0x5c8] ;  /* 0x00017200ff12bb82 */ /* 0x001e220000000a00 */
[----:B--2---:R-:W-:-:S04]  /*1fb0*/  LOP3.LUT R9, R9, 0xff, RZ, 0xc0, !PT ;  /* 0x000000ff09097812 */ /* 0x004fc800078ec0ff */
[----:B------:R-:W-:-:S05]  /*1fc0*/  F2FP.F16.E4M3.UNPACK_B R9, R9 ;  /* 0x00000009ff09723e */ /* 0x000fca00020006ff */
[----:B------:R-:W-:-:S05]  /*1fd0*/  HADD2.F32 R9, -RZ, R9.H0_H0 ;  /* 0x20000009ff097230 */ /* 0x000fca0000004100 */
[----:B------:R-:W-:Y:S01]  /*1fe0*/  FMUL R22, R9, R0 ;  /* 0x0000000009167220 */ /* 0x000fe20000400000 */
[----:B------:R-:W-:-:S03]  /*1ff0*/  PRMT R9, RZ, 0x7610, R9 ;  /* 0x00007610ff097816 */ /* 0x000fc60000000009 */
[----:B------:R-:W-:-:S05]  /*2000*/  FFMA R22, R123, R2, R22 ;  /* 0x000000027b167223 */ /* 0x000fca0000000016 */
[----:B------:R-:W-:-:S05]  /*2010*/  F2FP.SATFINITE.E4M3.F32.PACK_AB_MERGE_C R23, RZ, R22, RZ ;  /* 0x00000016ff17723e */ /* 0x000fca00048070ff */
[----:B------:R1:W-:Y:S04]  /*2020*/  @!P2 STG.E.U8 desc[UR12][R20.64+0x1], R23 ;  /* 0x000001171400a986 */ /* 0x0003e8000c10110c */
[----:B------:R-:W2:Y:S01]  /*2030*/  @!P3 LDG.E.U8 R9, desc[UR12][R14.64+0x8] ;  /* 0x0000080c0e09b981 */ /* 0x000ea2000c1e1100 */
[----:B------:R-:W-:Y:S02]  /*2040*/  ISETP.LT.OR P4, PT, R3, 0xa, !P1 ;  /* 0x0000000a0300780c */ /* 0x000fe40004f81670 */
[----:B0-----:R-:W-:-:S05]  /*2050*/  @!P3 IADD3 R18, P2, R158, R18, RZ ;  /* 0x000000129e12b210 */ /* 0x001fca0007f5e0ff */
[----:B------:R-:W-:-:S06]  /*2060*/  @!P3 IMAD.X R19, R161, 0x1, R19, P2 ;  /* 0x00000001a113b824 */ /* 0x000fcc00010e0613 */
[----:B-1----:R-:W0:Y:S01]  /*2070*/  @!P4 LDC.64 R20, c[0x0][0x5c8] ;  /* 0x00017200ff14cb82 */ /* 0x002e220000000a00 */
        /* <DEDUP_REMOVED lines=23> */
[----:B0-----:R-:W-:-:S04]  /*21f0*/  @!P2 IADD3 R18, P4, P5, R158, R18, R5 ;  /* 0x000000129e12a210 */ /* 0x001fc80007d9e005 */
[----:B------:R-:W-:-:S07]  /*2200*/  @!P2 IADD3.X R19, R161, R19, R6, P4, P5 ;  /* 0x00000013a113a210 */ /* 0x000fce00027ea406 */
        /* <DEDUP_REMOVED lines=312> */
[----:B------:R-:W0:Y:S01]  /*3590*/  @!P1 LDC.64 R120, c[0x0][0x5c8] ;  /* 0x00017200ff789b82 */ /* 0x000e220000000a00 */
[----:B--2---:R-:W-:-:S04]  /*35a0*/  LOP3.LUT R9, R9, 0xff, RZ, 0xc0, !PT ;  /* 0x000000ff09097812 */ /* 0x004fc800078ec0ff */
[----:B------:R-:W-:-:S05]  /*35b0*/  F2FP.F16.E4M3.UNPACK_B R9, R9 ;  /* 0x00000009ff09723e */ /* 0x000fca00020006ff */
[----:B------:R-:W-:-:S05]  /*35c0*/  HADD2.F32 R9, -RZ, R9.H0_H0 ;  /* 0x20000009ff097230 */ /* 0x000fca0000004100 */
[----:B------:R-:W-:-:S04]  /*35d0*/  FMUL R9, R9, R0 ;  /* 0x0000000009097220 */ /* 0x000fc80000400000 */
[----:B------:R-:W-:-:S05]  /*35e0*/  FFMA R9, R150, R2, R9 ;  /* 0x0000000296097223 */ /* 0x000fca0000000009 */
[----:B-1----:R-:W-:Y:S02]  /*35f0*/  F2FP.SATFINITE.E4M3.F32.PACK_AB_MERGE_C R23, RZ, R9, RZ ;  /* 0x00000009ff17723e */ /* 0x002fe400048070ff */
[----:B------:R-:W-:-:S03]  /*3600*/  PRMT R9, RZ, 0x7610, R9 ;  /* 0x00007610ff097816 */ /* 0x000fc60000000009 */
[----:B------:R0:W-:Y:S04]  /*3610*/  @!P2 STG.E.U8 desc[UR12][R18.64+0x38], R23 ;  /* 0x000038171200a986 */ /* 0x0001e8000c10110c */
[----:B------:R1:W2:Y:S01]  /*3620*/  @!P1 LDG.E.U8 R9, desc[UR12][R16.64+0x39] ;  /* 0x0000390c10099981 */ /* 0x0002a2000c1e1100 */
[----:B------:R-:W-:-:S05]  /*3630*/  IADD3 R21, P0, R12, 0x40, RZ ;  /* 0x000000400c157810 */ /* 0x000fca0007f1e0ff */
[----:B------:R-:W-:Y:S01]  /*3640*/  IMAD.X R22, RZ, RZ, R13, P0 ;  /* 0x000000ffff167224 */ /* 0x000fe200000e060d */
[----:B------:R-:W-:Y:S01]  /*3650*/  ISETP.GE.AND P0, PT, R4, 0x41, PT ;  /* 0x000000410400780c */ /* 0x000fe20003f06270 */
[----:B------:R-:W-:Y:S01]  /*3660*/  IMAD.WIDE.U32 R14, R21, UR4, R10 ;  /* 0x00000004150e7c25 */ /* 0x000fe2000f8e000a */
[----:B0-----:R-:W-:Y:S02]  /*3670*/  @!P1 IADD3 R18, P4, P5, R158, R120, R5 ;  /* 0x000000789e129210 */ /* 0x001fe40007d9e005 */
[----:B------:R-:W-:Y:S01]  /*3680*/  ISETP.LT.OR P3, PT, R3, 0x1, !P0 ;  /* 0x000000010300780c */ /* 0x000fe20004761670 */
[----:B------:R-:W-:Y:S01]  /*3690*/  IMAD R22, R22, UR4, RZ ;  /* 0x0000000416167c24 */ /* 0x000fe2000f8e02ff */
[----:B------:R-:W-:Y:S02]  /*36a0*/  IADD3 R14, P2, R14, UR6, RZ ;  /* 0x000000060e0e7c10 */ /* 0x000fe4000ff5e0ff */
[----:B------:R-:W-:Y:S01]  /*36b0*/  @!P1 IADD3.X R19, R161, R121, R6, P4, P5 ;  /* 0x00000079a1139210 */ /* 0x000fe200027ea406 */
[----:B------:R-:W-:-:S05]  /*36c0*/  IMAD R21, R21, UR5, R22 ;  /* 0x0000000515157c24 */ /* 0x000fca000f8e0216 */
[----:B------:R-:W-:-:S03]  /*36d0*/  IADD3.X R15, R15, UR7, R21, P2, !PT ;  /* 0x000000070f0f7c10 */ /* 0x000fc600097fe415 */
        /* <DEDUP_REMOVED lines=29> */
[----:B-1----:R-:W-:Y:S02]  /*38b0*/  IADD3 R16, P4, R18, UR6, RZ ;  /* 0x0000000612107c10 */ /* 0x002fe4000ff9e0ff */
[----:B--2---:R-:W-:-:S04]  /*38c0*/  LOP3.LUT R9, R9, 0xff, RZ, 0xc0, !PT ;  /* 0x000000ff09097812 */ /* 0x004fc800078ec0ff */
[----:B------:R-:W-:-:S05]  /*38d0*/  F2FP.F16.E4M3.UNPACK_B R9, R9 ;  /* 0x00000009ff09723e */ /* 0x000fca00020006ff */
[----:B------:R-:W-:-:S05]  /*38e0*/  HADD2.F32 R9, -RZ, R9.H0_H0 ;  /* 0x20000009ff097230 */ /* 0x000fca0000004100 */
[----:B------:R-:W-:Y:S01]  /*38f0*/  FMUL R20, R9, R0 ;  /* 0x0000000009147220 */ /* 0x000fe20000400000 */
[----:B------:R-:W-:Y:S02]  /*3900*/  IMAD R9, R21, UR5, R22 ;  /* 0x0000000515097c24 */ /* 0x000fe4000f8e0216 */
[----:B------:R-:W1:Y:S01]  /*3910*/  @!P3 LDC.64 R22, c[0x0][0x5c8] ;  /* 0x00017200ff16bb82 */ /* 0x000e620000000a00 */
[----:B------:R-:W-:Y:S01]  /*3920*/  FFMA R89, R89, R2, R20 ;  /* 0x0000000259597223 */ /* 0x000fe20000000014 */
[----:B0-----:R-:W-:Y:S02]  /*3930*/  @!P2 IADD3 R20, P5, P6, R158, R120, R8 ;  /* 0x000000789e14a210 */ /* 0x001fe40007ebe008 */
[----:B------:R-:W-:Y:S02]  /*3940*/  IADD3.X R17, R19, UR7, R9, P4, !PT ;  /* 0x0000000713117c10 */ /* 0x000fe4000a7fe409 */
[----:B------:R-:W-:Y:S02]  /*3950*/  @!P2 IADD3.X R21, R161, R121, R7, P5, P6 ;  /* 0x00000079a115a210 */ /* 0x000fe40002fec407 */
[----:B------:R-:W-:-:S02]  /*3960*/  F2FP.SATFINITE.E4M3.F32.PACK_AB_MERGE_C R89, RZ, R89, RZ ;  /* 0x00000059ff59723e */ /* 0x000fc400048070ff */
[----:B------:R-:W-:-:S03]  /*3970*/  PRMT R9, RZ, 0x7610, R9 ;  /* 0x00007610ff097816 */ /* 0x000fc60000000009 */
[----:B------:R0:W-:Y:S04]  /*3980*/  @!P2 STG.E.U8 desc[UR12][R20.64+0x1], R89 ;  /* 0x000001591400a986 */ /* 0x0001e8000c10110c */
[----:B------:R-:W2:Y:S01]  /*3990*/  @!P3 LDG.E.U8 R9, desc[UR12][R16.64] ;  /* 0x0000000c1009b981 */ /* 0x000ea2000c1e1100 */
[----:B------:R-:W-:Y:S02]  /*39a0*/  @!P3 IADD3 R19, P4, P5, R8, R158, R5 ;  /* 0x0000009e0813b210 */ /* 0x000fe40007d9e005 */
[----:B------:R-:W-:Y:S02]  /*39b0*/  ISETP.LT.OR P2, PT, R3, 0x2, !P1 ;  /* 0x000000020300780c */ /* 0x000fe40004f41670 */
[----:B-1----:R-:W-:Y:S02]  /*39c0*/  @!P3 IADD3 R18, P6, R19, R22, RZ ;  /* 0x000000161312b210 */ /* 0x002fe40007fde0ff */
[----:B0-----:R-:W-:-:S05]  /*39d0*/  @!P3 IADD3.X R20, R7, R161, R6, P4, P5 ;  /* 0x000000a10714b210 */ /* 0x001fca00027ea406 */
[----:B------:R-:W-:-:S04]  /*39e0*/  @!P3 IMAD.X R19, R20, 0x1, R23, P6 ;  /* 0x000000011413b824 */ /* 0x000fc800030e0617 */
[----:B------:R-:W0:Y:S01]  /*39f0*/  @!P2 LDC.64 R88, c[0x0][0x5c8] ;  /* 0x00017200ff58ab82 */ /* 0x000e220000000a00 */
        /* <DEDUP_REMOVED lines=9> */
[----:B------:R-:W-:Y:S02]  /*3a90*/  @!P2 IADD3 R21, P4, P5, R8, R158, R5 ;  /* 0x0000009e0815a210 */ /* 0x000fe40007d9e005 */
[----:B------:R-:W-:Y:S02]  /*3aa0*/  ISETP.LT.OR P3, PT, R3, 0x9, !P0 ;  /* 0x000000090300780c */ /* 0x000fe40004761670 */
[----:B0-----:R-:W-:Y:S02]  /*3ab0*/  @!P2 IADD3 R20, P6, R21, R88, RZ ;  /* 0x000000581514a210 */ /* 0x001fe40007fde0ff */
[----:B-1----:R-:W-:-:S05]  /*3ac0*/  @!P2 IADD3.X R18, R7, R161, R6, P4, P5 ;  /* 0x000000a10712a210 */ /* 0x002fca00027ea406 */
[----:B------:R-:W-:-:S04]  /*3ad0*/  @!P2 IMAD.X R21, R18, 0x1, R89, P6 ;  /* 0x000000011215a824 */ /* 0x000fc800030e0659 */
[----:B------:R-:W0:Y:S01]  /*3ae0*/  @!P3 LDC.64 R18, c[0x0][0x5c8] ;  /* 0x00017200ff12bb82 */ /* 0x000e220000000a00 */
        /* <DEDUP_REMOVED lines=29> */
[----:B------:R-:W-:Y:S01]  /*3cc0*/  FMUL R22, R9, R0 ;  /* 0x0000000009167220 */ /* 0x000fe20000400000 */
[----:B------:R-:W-:-:S03]  /*3cd0*/  PRMT R9, RZ, 0x7610, R9 ;  /* 0x00007610ff097816 */ /* 0x000fc60000000009 */
[----:B------:R-:W-:-:S05]  /*3ce0*/  FFMA R22, R93, R2, R22 ;  /* 0x000000025d167223 */ /* 0x000fca0000000016 */
[----:B-1----:R-:W-:-:S05]  /*3cf0*/  F2FP.SATFINITE.E4M3.F32.PACK_AB_MERGE_C R23, RZ, R22, RZ ;  /* 0x00000016ff17723e */ /* 0x002fca00048070ff */
        /* <DEDUP_REMOVED lines=327> */
[----:B------:R-:W-:Y:S02]  /*5170*/  @!P0 IADD3.X R21, R161, R21, R7, P3, P4 ;  /* 0x00000015a1158210 */ /* 0x000fe40001fe8407 */
[----:B--2---:R-:W-:-:S04]  /*5180*/  LOP3.LUT R9, R9, 0xff, RZ, 0xc0, !PT ;  /* 0x000000ff09097812 */ /* 0x004fc800078ec0ff */
[----:B------:R-:W-:-:S05]  /*5190*/  F2FP.F16.E4M3.UNPACK_B R9, R9 ;  /* 0x00000009ff09723e */ /* 0x000fca00020006ff */
[----:B------:R-:W-:-:S05]  /*51a0*/  HADD2.F32 R9, -RZ, R9.H0_H0 ;  /* 0x20000009ff097230 */ /* 0x000fca0000004100 */
[----:B------:R-:W-:Y:S01]  /*51b0*/  FMUL R22, R9, R0 ;  /* 0x0000000009167220 */ /* 0x000fe20000400000 */
[----:B------:R-:W-:-:S03]  /*51c0*/  PRMT R9, RZ, 0x7610, R9 ;  /* 0x00007610ff097816 */ /* 0x000fc60000000009 */
[----:B------:R-:W-:-:S05]  /*51d0*/  FFMA R22, R117, R2, R22 ;  /* 0x0000000275167223 */ /* 0x000fca0000000016 */
[----:B-1----:R-:W-:Y:S02]  /*51e0*/  F2FP.SATFINITE.E4M3.F32.PACK_AB_MERGE_C R19, RZ, R22, RZ ;  /* 0x00000016ff13723e */ /* 0x002fe400048070ff */
[----:B------:R-:W0:Y:S03]  /*51f0*/  @!P2 LDC.64 R22, c[0x0][0x5c8] ;  /* 0x00017200ff16ab82 */ /* 0x000e260000000a00 */
[----:B------:R1:W-:Y:S04]  /*5200*/  @!P0 STG.E.U8 desc[UR12][R20.64+0x39], R19 ;  /* 0x0000391314008986 */ /* 0x0003e8000c10110c */
[----:B------:R-:W2:Y:S01]  /*5210*/  @!P2 LDG.E.U8 R9, desc[UR12][R16.64+0x38] ;  /* 0x0000380c1009a981 */ /* 0x000ea2000c1e1100 */
[----:B------:R-:W-:-:S02]  /*5220*/  @!P2 IADD3 R15, P0, P3, R8, R158, R5 ;  /* 0x0000009e080fa210 */ /* 0x000fc40007b1e005 */
[----:B------:R-:W-:Y:S02]  /*5230*/  ISETP.LT.OR P1, PT, R3, 0x3a, !P1 ;  /* 0x0000003a0300780c */ /* 0x000fe40004f21670 */
[----:B------:R-:W-:-:S11]  /*5240*/  @!P2 IADD3.X R18, R7, R161, R6, P0, P3 ;  /* 0x000000a10712a210 */ /* 0x000fd600007e6406 */
[----:B------:R-:W3:Y:S01]  /*5250*/  @!P1 LDC.64 R88, c[0x0][0x5c8] ;  /* 0x00017200ff589b82 */ /* 0x000ee20000000a00 */
[----:B0-----:R-:W-:-:S05]  /*5260*/  @!P2 IADD3 R14, P4, R15, R22, RZ ;  /* 0x000000160f0ea210 */ /* 0x001fca0007f9e0ff */
[----:B------:R-:W-:Y:S01]  /*5270*/  @!P2 IMAD.X R15, R18, 0x1, R23, P4 ;  /* 0x00000001120fa824 */ /* 0x000fe200020e0617 */
        /* <DEDUP_REMOVED lines=9> */
[----:B------:R-:W-:Y:S02]  /*5310*/  IADD3 R19, P0, R12, 0x80, RZ ;  /* 0x000000800c137810 */ /* 0x000fe40007f1e0ff */
[----:B------:R-:W-:-:S03]  /*5320*/  @!P1 IADD3 R23, P2, P4, R8, R158, R5 ;  /* 0x0000009e08179210 */ /* 0x000fc60007c5e005 */
[----:B------:R-:W-:Y:S01]  /*5330*/  IMAD.X R20, RZ, RZ, R13, P0 ;  /* 0x000000ffff147224 */ /* 0x000fe200000e060d */
[----:B------:R-:W-:Y:S02]  /*5340*/  ISETP.GE.AND P0, PT, R4, 0x81, PT ;  /* 0x000000810400780c */ /* 0x000fe40003f06270 */
[----:B0-----:R-:W-:Y:S01]  /*5350*/  @!P1 IADD3.X R14, R7, R161, R6, P2, P4 ;  /* 0x000000a1070e9210 */ /* 0x001fe200017e8406 */
[----:B------:R-:W-:Y:S01]  /*5360*/  IMAD R20, R20, UR4, RZ ;  /* 0x0000000414147c24 */ /* 0x000fe2000f8e02ff */
[----:B------:R-:W-:Y:S02]  /*5370*/  ISETP.LT.OR P3, PT, R3, 0x1, !P0 ;  /* 0x000000010300780c */ /* 0x000fe40004761670 */
[----:B---3--:R-:W-:Y:S02]  /*5380*/  @!P1 IADD3 R16, P5, R23, R88, RZ ;  /* 0x0000005817109210 */ /* 0x008fe40007fbe0ff */
[----:B------:R-:W-:-:S03]  /*5390*/  PRMT R7, RZ, 0x7610, R7 ;  /* 0x00007610ff077816 */ /* 0x000fc60000000007 */
[----:B------:R-:W-:-:S06]  /*53a0*/  @!P1 IMAD.X R17, R14, 0x1, R89, P5 ;  /* 0x000000010e119824 */ /* 0x000fcc00028e0659 */
[----:B------:R-:W0:Y:S01]  /*53b0*/  @!P3 LDC.64 R22, c[0x0][0x5c8] ;  /* 0x00017200ff16bb82 */ /* 0x000e220000000a00 */
[----:B--2---:R-:W-:-:S04]  /*53c0*/  LOP3.LUT R9, R9, 0xff, RZ, 0xc0, !PT ;  /* 0x000000ff09097812 */ /* 0x004fc800078ec0ff */
[----:B------:R-:W-:-:S05]  /*53d0*/  F2FP.F16.E4M3.UNPACK_B R9, R9 ;  /* 0x00000009ff09723e */ /* 0x000fca00020006ff */
[----:B------:R-:W-:-:S05]  /*53e0*/  HADD2.F32 R9, -RZ, R9.H0_H0 ;  /* 0x20000009ff097230 */ /* 0x000fca0000004100 */
[----:B------:R-:W-:Y:S01]  /*53f0*/  FMUL R18, R9, R0 ;  /* 0x0000000009127220 */ /* 0x000fe20000400000 */
[----:B------:R-:W-:-:S04]  /*5400*/  IMAD.WIDE.U32 R8, R19, UR4, R10 ;  /* 0x0000000413087c25 */ /* 0x000fc8000f8e000a */
[----:B------:R-:W-:Y:S01]  /*5410*/  FFMA R18, R119, R2, R18 ;  /* 0x0000000277127223 */ /* 0x000fe20000000012 */
[----:B------:R-:W-:Y:S01]  /*5420*/  IMAD R19, R19, UR5, R20 ;  /* 0x0000000513137c24 */ /* 0x000fe2000f8e0214 */
[----:B------:R-:W-:-:S03]  /*5430*/  IADD3 R8, P2, R8, UR6, RZ ;  /* 0x0000000608087c10 */ /* 0x000fc6000ff5e0ff */
[----:B------:R-:W-:Y:S02]  /*5440*/  F2FP.SATFINITE.E4M3.F32.PACK_AB_MERGE_C R21, RZ, R18, RZ ;  /* 0x00000012ff15723e */ /* 0x000fe400048070ff */
[----:B------:R-:W-:-:S03]  /*5450*/  IADD3.X R9, R9, UR7, R19, P2, !PT ;  /* 0x0000000709097c10 */ /* 0x000fc600097fe413 */
[----:B------:R1:W-:Y:S04]  /*5460*/  @!P1 STG.E.U8 desc[UR12][R16.64+0x39], R21 ;  /* 0x0000391510009986 */ /* 0x0003e8000c10110c */
[----:B------:R-:W2:Y:S01]  /*5470*/  @!P3 LDG.E.U8 R7, desc[UR12][R8.64] ;  /* 0x0000000c0807b981 */ /* 0x000ea2000c1e1100 */
[----:B------:R-:W-:Y:S01]  /*5480*/  IMAD.WIDE.U32 R14, R156, 0x80, RZ ;  /* 0x000000809c0e7825 */ /* 0x000fe200078e00ff */
[----:B------:R-:W-:-:S03]  /*5490*/  ISETP.LT.OR P2, PT, R3, 0x2, !P0 ;  /* 0x000000020300780c */ /* 0x000fc60004741670 */
[----:B------:R-:W-:Y:S01]  /*54a0*/  IMAD.SHL.U32 R19, R157, 0x80, RZ ;  /* 0x000000809d137824 */ /* 0x000fe200078e00ff */
[----:B0-----:R-:W-:-:S03]  /*54b0*/  @!P3 IADD3 R14, P1, P4, R158, R22, R14 ;  /* 0x000000169e0eb210 */ /* 0x001fc60007c3e00e */
[----:B------:R-:W-:-:S05]  /*54c0*/  IMAD.IADD R160, R15, 0x1, R19 ;  /* 0x000000010fa07824 */ /* 0x000fca00078e0213 */
[----:B------:R-:W-:Y:S01]  /*54d0*/  @!P3 IADD3.X R15, R161, R23, R160, P1, P4 ;  /* 0x00000017a10fb210 */ /* 0x000fe20000fe84a0 */
        /* <DEDUP_REMOVED lines=9> */
[----:B------:R-:W3:Y:S01]  /*5570*/  @!P2 LDG.E.U8 R7, desc[UR12][R8.64+0x1] ;  /* 0x0000010c0807a981 */ /* 0x000ee2000c1e1100 */
[----:B-1----:R-:W-:Y:S02]  /*5580*/  IADD3 R17, P1, R12, 0x88, RZ ;  /* 0x000000880c117810 */ /* 0x002fe40007f3e0ff */
[----:B------:R-:W-:-:S03]  /*5590*/  @!P2 LEA R21, P4, R156, R158, 0x7 ;  /* 0x0000009e9c15a211 */ /* 0x000fc600078838ff */
[----:B------:R-:W-:Y:S01]  /*55a0*/  IMAD.X R19, RZ, RZ, R13, P1 ;  /* 0x000000ffff137224 */ /* 0x000fe200008e060d */
[----:B------:R-:W-:Y:S01]  /*55b0*/  ISETP.GE.AND P1, PT, R4, 0x89, PT ;  /* 0x000000890400780c */ /* 0x000fe20003f26270 */
[----:B--2---:R-:W-:Y:S01]  /*55c0*/  IMAD.WIDE.U32 R14, R17, UR4, R10 ;  /* 0x00000004110e7c25 */ /* 0x004fe2000f8e000a */
[----:B------:R-:W-:Y:S02]  /*55d0*/  @!P2 LEA.HI.X R20, R156, R161, R157, 0x7, P4 ;  /* 0x000000a19c14a211 */ /* 0x000fe400020f3c9d */
[----:B------:R-:W-:Y:S01]  /*55e0*/  ISETP.LT.OR P3, PT, R3, 0x1, !P1 ;  /* 0x000000010300780c */ /* 0x000fe20004f61670 */
[----:B------:R-:W-:Y:S01]  /*55f0*/  IMAD R22, R19, UR4, RZ ;  /* 0x0000000413167c24 */ /* 0x000fe2000f8e02ff */
[----:B0-----:R-:W-:Y:S02]  /*5600*/  @!P2 IADD3 R16, P5, R21, R88, RZ ;  /* 0x000000581510a210 */ /* 0x001fe40007fbe0ff */
[----:B------:R-:W-:Y:S02]  /*5610*/  IADD3 R14, P4, R14, UR6, RZ ;  /* 0x000000060e0e7c10 */ /* 0x000fe4000ff9e0ff */
[----:B---3--:R-:W-:-:S04]  /*5620*/  LOP3.LUT R7, R7, 0xff, RZ, 0xc0, !PT ;  /* 0x000000ff07077812 */ /* 0x008fc800078ec0ff */
[----:B------:R-:W-:-:S05]  /*5630*/  F2FP.F16.E4M3.UNPACK_B R7, R7 ;  /* 0x00000007ff07723e */ /* 0x000fca00020006ff */
[----:B------:R-:W-:-:S05]  /*5640*/  HADD2.F32 R7, -RZ, R7.H0_H0 ;  /* 0x20000007ff077230 */ /* 0x000fca0000004100 */
[----:B------:R-:W-:Y:S01]  /*5650*/  FMUL R18, R7, R0 ;  /* 0x0000000007127220 */ /* 0x000fe20000400000 */
[----:B------:R-:W-:Y:S02]  /*5660*/  IMAD R7, R17, UR5, R22 ;  /* 0x0000000511077c24 */ /* 0x000fe4000f8e0216 */
[----:B------:R-:W-:Y:S02]  /*5670*/  @!P2 IMAD.X R17, R20, 0x1, R89, P5 ;  /* 0x000000011411a824 */ /* 0x000fe400028e0659 */
[----:B------:R-:W-:Y:S01]  /*5680*/  FFMA R18, R57, R2, R18 ;  /* 0x0000000239127223 */ /* 0x000fe20000000012 */
[----:B------:R-:W0:Y:S01]  /*5690*/  @!P3 LDC.64 R22, c[0x0][0x5c8] ;  /* 0x00017200ff16bb82 */ /* 0x000e220000000a00 */
[--C-:B------:R-:W-:Y:S02]  /*56a0*/  IADD3.X R15, R15, UR7, R7.reuse, P4, !PT ;  /* 0x000000070f0f7c10 */ /* 0x100fe4000a7fe407 */
[----:B------:R-:W-:Y:S02]  /*56b0*/  PRMT R7, RZ, 0x7610, R7 ;  /* 0x00007610ff077816 */ /* 0x000fe40000000007 */
[----:B------:R-:W-:-:S05]  /*56c0*/  F2FP.SATFINITE.E4M3.F32.PACK_AB_MERGE_C R21, RZ, R18, RZ ;  /* 0x00000012ff15723e */ /* 0x000fca00048070ff */
[----:B------:R1:W-:Y:S04]  /*56d0*/  @!P2 STG.E.U8 desc[UR12][R16.64+0x1], R21 ;  /* 0x000001151000a986 */ /* 0x0003e8000c10110c */
[----:B------:R-:W2:Y:S01]  /*56e0*/  @!P3 LDG.E.U8 R7, desc[UR12][R14.64] ;  /* 0x0000000c0e07b981 */ /* 0x000ea2000c1e1100 */
[----:B------:R-:W-:-:S04]  /*56f0*/  @!P3 IADD3 R19, P2, R5, R158, RZ ;  /* 0x0000009e0513b210 */ /* 0x000fc80007f5e0ff */
[----:B------:R-:W-:Y:S01]  /*5700*/  @!P3 LEA R19, P4, R156, R19, 0x7 ;  /* 0x000000139c13b211 */ /* 0x000fe200078838ff */
[----:B------:R-:W-:Y:S01]  /*5710*/  @!P3 IMAD.X R20, R6, 0x1, R161, P2 ;  /* 0x000000010614b824 */ /* 0x000fe200010e06a1 */
[----:B------:R-:W-:Y:S02]  /*5720*/  ISETP.LT.OR P2, PT, R3, 0x2, !P1 ;  /* 0x000000020300780c */ /* 0x000fe40004f41670 */
[----:B0-----:R-:W-:Y:S02]  /*5730*/  @!P3 IADD3 R18, P5, R19, R22, RZ ;  /* 0x000000161312b210 */ /* 0x001fe40007fbe0ff */
[----:B-1----:R-:W-:-:S05]  /*5740*/  @!P3 LEA.HI.X R16, R156, R20, R157, 0x7, P4 ;  /* 0x000000149c10b211 */ /* 0x002fca00020f3c9d */
        /* <DEDUP_REMOVED lines=11> */
[----:B------:R-:W-:-:S04]  /*5800*/  @!P2 IADD3 R17, P3, R5, R158, RZ ;  /* 0x0000009e0511a210 */ /* 0x000fc80007f7e0ff */
[----:B------:R-:W-:-:S04]  /*5810*/  @!P2 LEA R17, P4, R156, R17, 0x7 ;  /* 0x000000119c11a211 */ /* 0x000fc800078838ff */
[----:B0-----:R-:W-:Y:S02]  /*5820*/  @!P2 IADD3 R16, P5, R17, R22, RZ ;  /* 0x000000161110a210 */ /* 0x001fe40007fbe0ff */
[----:B--2---:R-:W-:-:S04]  /*5830*/  LOP3.LUT R7, R7, 0xff, RZ, 0xc0, !PT ;  /* 0x000000ff07077812 */ /* 0x004fc800078ec0ff */
[----:B------:R-:W-:-:S05]  /*5840*/  F2FP.F16.E4M3.UNPACK_B R7, R7 ;  /* 0x00000007ff07723e */ /* 0x000fca00020006ff */
[----:B------:R-:W-:-:S05]  /*5850*/  HADD2.F32 R7, -RZ, R7.H0_H0 ;  /* 0x20000007ff077230 */ /* 0x000fca0000004100 */
[----:B------:R-:W-:Y:S01]  /*5860*/  FMUL R20, R7, R0 ;  /* 0x0000000007147220 */ /* 0x000fe20000400000 */
[----:B------:R-:W-:Y:S01]  /*5870*/  @!P2 IMAD.X R7, R6, 0x1, R161, P3 ;  /* 0x000000010607a824 */ /* 0x000fe200018e06a1 */
[----:B------:R-:W-:Y:S02]  /*5880*/  ISETP.LT.OR P3, PT, R3, 0x9, !P0 ;  /* 0x000000090300780c */ /* 0x000fe40004761670 */
[----:B------:R-:W-:Y:S02]  /*5890*/  FFMA R20, R59, R2, R20 ;  /* 0x000000023b147223 */ /* 0x000fe40000000014 */
[----:B-1----:R-:W-:Y:S02]  /*58a0*/  @!P2 LEA.HI.X R18, R156, R7, R157, 0x7, P4 ;  /* 0x000000079c12a211 */ /* 0x002fe400020f3c9d */
[----:B------:R-:W-:Y:S02]  /*58b0*/  PRMT R7, RZ, 0x7610, R7 ;  /* 0x00007610ff077816 */ /* 0x000fe40000000007 */
[----:B------:R-:W-:Y:S01]  /*58c0*/  F2FP.SATFINITE.E4M3.F32.PACK_AB_MERGE_C R21, RZ, R20, RZ ;  /* 0x00000014ff15723e */ /* 0x000fe200048070ff */
[----:B------:R-:W-:-:S04]  /*58d0*/  @!P2 IMAD.X R17, R18, 0x1, R23, P5 ;  /* 0x000000011211a824 */ /* 0x000fc800028e0617 */
[----:B------:R-:W0:Y:S01]  /*58e0*/  @!P3 LDC.64 R22, c[0x0][0x5c8] ;  /* 0x00017200ff16bb82 */ /* 0x000e220000000a00 */
[----:B------:R1:W-:Y:S04]  /*58f0*/  @!P2 STG.E.U8 desc[UR12][R16.64+0x1], R21 ;  /* 0x000001151000a986 */ /* 0x0003e8000c10110c */
[----:B------:R-:W2:Y:S01]  /*5900*/  @!P3 LDG.E.U8 R7, desc[UR12][R8.64+0x8] ;  /* 0x0000080c0807b981 */ /* 0x000ea2000c1e1100 */
[C---:B------:R-:W-:Y:S02]  /*5910*/  @!P3 LEA R19, P4, R156.reuse, R158, 0x7 ;  /* 0x0000009e9c13b211 */ /* 0x040fe400078838ff */
[----:B------:R-:W-:Y:S02]  /*5920*/  ISETP.LT.OR P2, PT, R3, 0xa, !P0 ;  /* 0x0000000a0300780c */ /* 0x000fe40004741670 */
[----:B-1----:R-:W-:-:S02]  /*5930*/  @!P3 LEA.HI.X R16, R156, R161, R157, 0x7, P4 ;  /* 0x000000a19c10b211 */ /* 0x002fc400020f3c9d */
[----:B0-----:R-:W-:-:S05]  /*5940*/  @!P3 IADD3 R18, P5, R19, R22, RZ ;  /* 0x000000161312b210 */ /* 0x001fca0007fbe0ff */
        /* <DEDUP_REMOVED lines=11> */
[C---:B------:R-:W-:Y:S02]  /*5a00*/  @!P2 LEA R17, P4, R156.reuse, R158, 0x7 ;  /* 0x0000009e9c11a211 */ /* 0x040fe400078838ff */
        /* <DEDUP_REMOVED lines=398> */
[----:B------:R-:W-:Y:S02]  /*72f0*/  @!P2 IADD3 R9, P0, R5, R158, RZ ;  /* 0x0000009e0509a210 */ /* 0x000fe40007f1e0ff */
[----:B------:R-:W-:Y:S02]  /*7300*/  ISETP.LT.OR P1, PT, R3, 0x3a, !P1 ;  /* 0x0000003a0300780c */ /* 0x000fe40004f21670 */
[----:B------:R-:W-:Y:S01]  /*7310*/  @!P2 LEA R21, P3, R156, R9, 0x7 ;  /* 0x000000099c15a211 */ /* 0x000fe200078638ff */
[----:B------:R-:W-:-:S03]  /*7320*/  @!P2 IMAD.X R9, R6, 0x1, R161, P0 ;  /* 0x000000010609a824 */ /* 0x000fc600000e06a1 */
[----:B0-----:R-:W-:Y:S02]  /*7330*/  @!P2 IADD3 R8, P0, R21, R22, RZ ;  /* 0x000000161508a210 */ /* 0x001fe40007f1e0ff */
[----:B-1----:R-:W-:-:S05]  /*7340*/  @!P2 LEA.HI.X R16, R156, R9, R157, 0x7, P3 ;  /* 0x000000099c10a211 */ /* 0x002fca00018f3c9d */
[----:B------:R-:W-:Y:S01]  /*7350*/  @!P2 IMAD.X R9, R16, 0x1, R23, P0 ;  /* 0x000000011009a824 */ /* 0x000fe200000e0617 */
        /* <DEDUP_REMOVED lines=9> */
[----:B------:R2:W3:Y:S01]  /*73f0*/  @!P1 LDG.E.U8 R7, desc[UR12][R14.64+0x39] ;  /* 0x0000390c0e079981 */ /* 0x0004e2000c1e1100 */
[----:B------:R-:W-:-:S04]  /*7400*/  @!P1 IADD3 R19, P2, R5, R158, RZ ;  /* 0x0000009e05139210 */ /* 0x000fc80007f5e0ff */
[----:B------:R-:W-:Y:S01]  /*7410*/  @!P1 LEA R19, P4, R156, R19, 0x7 ;  /* 0x000000139c139211 */ /* 0x000fe200078838ff */
[----:B--2---:R-:W-:-:S05]  /*7420*/  @!P1 IMAD.X R15, R6, 0x1, R161, P2 ;  /* 0x00000001060f9824 */ /* 0x004fca00010e06a1 */
[----:B------:R-:W-:Y:S02]  /*7430*/  @!P1 LEA.HI.X R18, R156, R15, R157, 0x7, P4 ;  /* 0x0000000f9c129211 */ /* 0x000fe400020f3c9d */
[----:B---3--:R-:W-:-:S04]  /*7440*/  LOP3.LUT R7, R7, 0xff, RZ, 0xc0, !PT ;  /* 0x000000ff07077812 */ /* 0x008fc800078ec0ff */
[----:B------:R-:W-:-:S05]  /*7450*/  F2FP.F16.E4M3.UNPACK_B R7, R7 ;  /* 0x00000007ff07723e */ /* 0x000fca00020006ff */
[----:B------:R-:W-:-:S05]  /*7460*/  HADD2.F32 R7, -RZ, R7.H0_H0 ;  /* 0x20000007ff077230 */ /* 0x000fca0000004100 */
[----:B------:R-:W-:Y:S01]  /*7470*/  FMUL R16, R7, R0 ;  /* 0x0000000007107220 */ /* 0x000fe20000400000 */
[----:B------:R-:W-:-:S03]  /*7480*/  IADD3 R7, P0, R12, 0xc0, RZ ;  /* 0x000000c00c077810 */ /* 0x000fc60007f1e0ff */
[----:B------:R-:W-:Y:S02]  /*7490*/  FFMA R87, R87, R2, R16 ;  /* 0x0000000257577223 */ /* 0x000fe40000000010 */
[----:B------:R-:W-:Y:S01]  /*74a0*/  IMAD.X R16, RZ, RZ, R13, P0 ;  /* 0x000000ffff107224 */ /* 0x000fe200000e060d */
[----:B------:R-:W-:Y:S01]  /*74b0*/  ISETP.GE.AND P0, PT, R4, 0xc1, PT ;  /* 0x000000c10400780c */ /* 0x000fe20003f06270 */
[----:B-1----:R-:W-:Y:S01]  /*74c0*/  IMAD.WIDE.U32 R8, R7, UR4, R10 ;  /* 0x0000000407087c25 */ /* 0x002fe2000f8e000a */
[----:B------:R-:W-:Y:S02]  /*74d0*/  F2FP.SATFINITE.E4M3.F32.PACK_AB_MERGE_C R87, RZ, R87, RZ ;  /* 0x00000057ff57723e */ /* 0x000fe400048070ff */
[----:B------:R-:W-:Y:S01]  /*74e0*/  ISETP.LT.OR P3, PT, R3, 0x1, !P0 ;  /* 0x000000010300780c */ /* 0x000fe20004761670 */
[----:B------:R-:W-:Y:S01]  /*74f0*/  IMAD R14, R16, UR4, RZ ;  /* 0x00000004100e7c24 */ /* 0x000fe2000f8e02ff */
[----:B0-----:R-:W-:Y:S02]  /*7500*/  @!P1 IADD3 R16, P5, R19, R20, RZ ;  /* 0x0000001413109210 */ /* 0x001fe40007fbe0ff */
[----:B------:R-:W-:Y:S01]  /*7510*/  IADD3 R8, P2, R8, UR6, RZ ;  /* 0x0000000608087c10 */ /* 0x000fe2000ff5e0ff */
[----:B------:R-:W-:-:S02]  /*7520*/  IMAD R7, R7, UR5, R14 ;  /* 0x0000000507077c24 */ /* 0x000fc4000f8e020e */
[----:B------:R-:W-:-:S03]  /*7530*/  @!P1 IMAD.X R17, R18, 0x1, R21, P5 ;  /* 0x0000000112119824 */ /* 0x000fc600028e0615 */
[--C-:B------:R-:W-:Y:S02]  /*7540*/  IADD3.X R9, R9, UR7, R7.reuse, P2, !PT ;  /* 0x0000000709097c10 */ /* 0x100fe400097fe407 */
[----:B------:R-:W-:Y:S01]  /*7550*/  PRMT R7, RZ, 0x7610, R7 ;  /* 0x00007610ff077816 */ /* 0x000fe20000000007 */
[----:B------:R0:W-:Y:S01]  /*7560*/  @!P1 STG.E.U8 desc[UR12][R16.64+0x39], R87 ;  /* 0x0000395710009986 */ /* 0x0001e2000c10110c */
[----:B------:R-:W1:Y:S04]  /*7570*/  @!P3 LDC.64 R18, c[0x0][0x5c8] ;  /* 0x00017200ff12bb82 */ /* 0x000e680000000a00 */
[----:B------:R-:W2:Y:S01]  /*7580*/  @!P3 LDG.E.U8 R7, desc[UR12][R8.64] ;  /* 0x0000000c0807b981 */ /* 0x000ea2000c1e1100 */
[----:B------:R-:W-:Y:S01]  /*7590*/  @!P3 IMAD.MOV.U32 R160, RZ, RZ, R158 ;  /* 0x000000ffffa0b224 */ /* 0x000fe200078e009e */
[----:B------:R-:W-:-:S03]  /*75a0*/  ISETP.LT.OR P2, PT, R3, 0x2, !P0 ;  /* 0x000000020300780c */ /* 0x000fc60004741670 */
[----:B------:R-:W-:-:S04]  /*75b0*/  @!P3 IMAD.WIDE.U32 R14, R156, 0xc0, R160 ;  /* 0x000000c09c0eb825 */ /* 0x000fc800078e00a0 */
[----:B0-----:R-:W-:-:S06]  /*75c0*/  @!P3 IMAD R16, R157, 0xc0, RZ ;  /* 0x000000c09d10b824 */ /* 0x001fcc00078e02ff */
[----:B------:R-:W0:Y:S01]  /*75d0*/  @!P2 LDC.64 R20, c[0x0][0x5c8] ;  /* 0x00017200ff14ab82 */ /* 0x000e220000000a00 */
[----:B-1----:R-:W-:-:S04]  /*75e0*/  @!P3 IADD3 R14, P1, R14, R18, RZ ;  /* 0x000000120e0eb210 */ /* 0x002fc80007f3e0ff */
[----:B------:R-:W-:Y:S02]  /*75f0*/  @!P3 IADD3.X R15, R19, R15, R16, P1, !PT ;  /* 0x0000000f130fb210 */ /* 0x000fe40000ffe410 */
        /* <DEDUP_REMOVED lines=9> */
[----:B------:R-:W-:Y:S02]  /*7690*/  IADD3 R17, P3, R12, 0xc8, RZ ;  /* 0x000000c80c117810 */ /* 0x000fe40007f7e0ff */
[----:B------:R-:W-:-:S03]  /*76a0*/  ISETP.GE.AND P1, PT, R4, 0xc9, PT ;  /* 0x000000c90400780c */ /* 0x000fc60003f26270 */
[----:B------:R-:W-:Y:S01]  /*76b0*/  IMAD.X R4, RZ, RZ, R13, P3 ;  /* 0x000000ffff047224 */ /* 0x000fe200018e060d */
[----:B------:R-:W-:Y:S01]  /*76c0*/  ISETP.LT.OR P3, PT, R3, 0x1, !P1 ;  /* 0x000000010300780c */ /* 0x000fe20004f61670 */
[----:B------:R-:W-:Y:S02]  /*76d0*/  @!P2 IMAD.MOV.U32 R13, RZ, RZ, R161 ;  /* 0x000000ffff0da224 */ /* 0x000fe400078e00a1 */
[----:B------:R-:W-:-:S04]  /*76e0*/  IMAD.WIDE.U32 R10, R17, UR4, R10 ;  /* 0x00000004110a7c25 */ /* 0x000fc8000f8e000a */
[----:B------:R-:W-:Y:S01]  /*76f0*/  IMAD R4, R4, UR4, RZ ;  /* 0x0000000404047c24 */ /* 0x000fe2000f8e02ff */
[----:B------:R-:W-:-:S03]  /*7700*/  IADD3 R10, P4, R10, UR6, RZ ;  /* 0x000000060a0a7c10 */ /* 0x000fc6000ff9e0ff */
[--C-:B------:R-:W-:Y:S01]  /*7710*/  IMAD R17, R17, UR5, R4.reuse ;  /* 0x0000000511117c24 */ /* 0x100fe2000f8e0204 */
[----:B------:R-:W-:-:S04]  /*7720*/  PRMT R4, RZ, 0x7610, R4 ;  /* 0x00007610ff047816 */ /* 0x000fc80000000004 */
[----:B------:R-:W-:Y:S02]  /*7730*/  IADD3.X R11, R11, UR7, R17, P4, !PT ;  /* 0x000000070b0b7c10 */ /* 0x000fe4000a7fe411 */
[----:B------:R-:W1:Y:S01]  /*7740*/  @!P3 LDC.64 R16, c[0x0][0x5c8] ;  /* 0x00017200ff10bb82 */ /* 0x000e620000000a00 */
[----:B--2---:R-:W-:-:S04]  /*7750*/  LOP3.LUT R7, R7, 0xff, RZ, 0xc0, !PT ;  /* 0x000000ff07077812 */ /* 0x004fc800078ec0ff */
[----:B------:R-:W-:-:S05]  /*7760*/  F2FP.F16.E4M3.UNPACK_B R7, R7 ;  /* 0x00000007ff07723e */ /* 0x000fca00020006ff */
[----:B------:R-:W-:-:S05]  /*7770*/  HADD2.F32 R7, -RZ, R7.H0_H0 ;  /* 0x20000007ff077230 */ /* 0x000fca0000004100 */
[----:B------:R-:W-:Y:S01]  /*7780*/  FMUL R12, R7, R0 ;  /* 0x00000000070c7220 */ /* 0x000fe20000400000 */
[----:B------:R-:W-:-:S03]  /*7790*/  @!P2 IMAD R7, R157, 0xc0, RZ ;  /* 0x000000c09d07a824 */ /* 0x000fc600078e02ff */
[----:B------:R-:W-:Y:S01]  /*77a0*/  FFMA R25, R25, R2, R12 ;  /* 0x0000000219197223 */ /* 0x000fe2000000000c */
[----:B------:R-:W-:-:S04]  /*77b0*/  @!P2 IMAD.MOV.U32 R12, RZ, RZ, R158 ;  /* 0x000000ffff0ca224 */ /* 0x000fc800078e009e */
[----:B------:R-:W-:Y:S01]  /*77c0*/  @!P2 IMAD.WIDE.U32 R12, R156, 0xc0, R12 ;  /* 0x000000c09c0ca825 */ /* 0x000fe200078e000c */
[----:B------:R-:W-:Y:S02]  /*77d0*/  F2FP.SATFINITE.E4M3.F32.PACK_AB_MERGE_C R25, RZ, R25, RZ ;  /* 0x00000019ff19723e */ /* 0x000fe400048070ff */
[----:B0-----:R-:W-:-:S04]  /*77e0*/  @!P2 IADD3 R14, P5, R12, R20, RZ ;  /* 0x000000140c0ea210 */ /* 0x001fc80007fbe0ff */
[----:B------:R-:W-:-:S05]  /*77f0*/  @!P2 IADD3.X R15, R21, R13, R7, P5, !PT ;  /* 0x0000000d150fa210 */ /* 0x000fca0002ffe407 */
[----:B------:R0:W-:Y:S04]  /*7800*/  @!P2 STG.E.U8 desc[UR12][R14.64+0x1], R25 ;  /* 0x000001190e00a986 */ /* 0x0001e8000c10110c */
[----:B------:R-:W2:Y:S01]  /*7810*/  @!P3 LDG.E.U8 R4, desc[UR12][R10.64] ;  /* 0x0000000c0a04b981 */ /* 0x000ea2000c1e1100 */
[----:B------:R-:W-:-:S05]  /*7820*/  @!P3 IADD3 R12, P2, R5, R158, RZ ;  /* 0x0000009e050cb210 */ /* 0x000fca0007f5e0ff */
[----:B------:R-:W-:Y:S01]  /*7830*/  @!P3 IMAD.X R13, R6, 0x1, R161, P2 ;  /* 0x00000001060db824 */ /* 0x000fe200010e06a1 */
[----:B------:R-:W-:Y:S01]  /*7840*/  ISETP.LT.OR P2, PT, R3, 0x2, !P1 ;  /* 0x000000020300780c */ /* 0x000fe20004f41670 */
[----:B------:R-:W-:-:S03]  /*7850*/  @!P3 IMAD.WIDE.U32 R12, R156, 0xc0, R12 ;  /* 0x000000c09c0cb825 */ /* 0x000fc600078e000c */
[----:B-1----:R-:W-:-:S09]  /*7860*/  @!P3 IADD3 R12, P4, R12, R16, RZ ;  /* 0x000000100c0cb210 */ /* 0x002fd20007f9e0ff */
[----:B------:R-:W1:Y:S01]  /*7870*/  @!P2 LDC.64 R18, c[0x0][0x5c8] ;  /* 0x00017200ff12ab82 */ /* 0x000e620000000a00 */
[----:B--2---:R-:W-:-:S04]  /*7880*/  LOP3.LUT R4, R4, 0xff, RZ, 0xc0, !PT ;  /* 0x000000ff04047812 */ /* 0x004fc800078ec0ff */
[----:B------:R-:W-:-:S05]  /*7890*/  F2FP.F16.E4M3.UNPACK_B R4, R4 ;  /* 0x00000004ff04723e */ /* 0x000fca00020006ff */
[----:B------:R-:W-:Y:S02]  /*78a0*/  HADD2.F32 R7, -RZ, R4.H0_H0 ;  /* 0x20000004ff077230 */ /* 0x000fe40000004100 */
[----:B------:R-:W-:-:S03]  /*78b0*/  @!P3 IMAD R4, R157, 0xc0, RZ ;  /* 0x000000c09d04b824 */ /* 0x000fc600078e02ff */
[----:B------:R-:W-:Y:S02]  /*78c0*/  FMUL R7, R7, R0 ;  /* 0x0000000007077220 */ /* 0x000fe40000400000 */
[----:B------:R-:W-:Y:S02]  /*78d0*/  @!P3 IADD3.X R13, R17, R4, R13, P4, !PT ;  /* 0x00000004110db210 */ /* 0x000fe400027fe40d */
[----:B------:R-:W-:Y:S01]  /*78e0*/  FFMA R7, R26, R2, R7 ;  /* 0x000000021a077223 */ /* 0x000fe20000000007 */
[----:B------:R-:W-:-:S04]  /*78f0*/  PRMT R4, RZ, 0x7610, R4 ;  /* 0x00007610ff047816 */ /* 0x000fc80000000004 */
[----:B------:R-:W-:-:S05]  /*7900*/  F2FP.SATFINITE.E4M3.F32.PACK_AB_MERGE_C R17, RZ, R7, RZ ;  /* 0x00000007ff11723e */ /* 0x000fca00048070ff */
[----:B------:R1:W-:Y:S04]  /*7910*/  @!P3 STG.E.U8 desc[UR12][R12.64], R17 ;  /* 0x000000110c00b986 */ /* 0x0003e8000c10110c */
[----:B------:R-:W2:Y:S01]  /*7920*/  @!P2 LDG.E.U8 R4, desc[UR12][R10.64+0x1] ;  /* 0x0000010c0a04a981 */ /* 0x000ea2000c1e1100 */
[----:B0-----:R-:W-:-:S05]  /*7930*/  @!P2 IADD3 R14, P3, R5, R158, RZ ;  /* 0x0000009e050ea210 */ /* 0x001fca0007f7e0ff */
[----:B------:R-:W-:Y:S01]  /*7940*/  @!P2 IMAD.X R15, R6, 0x1, R161, P3 ;  /* 0x00000001060fa824 */ /* 0x000fe200018e06a1 */
[----:B------:R-:W-:Y:S01]  /*7950*/  ISETP.LT.OR P3, PT, R3, 0x9, !P0 ;  /* 0x000000090300780c */ /* 0x000fe20004761670 */
[----:B------:R-:W-:-:S03]  /*7960*/  @!P2 IMAD.WIDE.U32 R14, R156, 0xc0, R14 ;  /* 0x000000c09c0ea825 */ /* 0x000fc600078e000e */
[----:B-1----:R-:W-:Y:S02]  /*7970*/  @!P2 IADD3 R12, P4, R14, R18, RZ ;  /* 0x000000120e0ca210 */ /* 0x002fe40007f9e0ff */
[----:B--2---:R-:W-:-:S04]  /*7980*/  LOP3.LUT R4, R4, 0xff, RZ, 0xc0, !PT ;  /* 0x000000ff04047812 */ /* 0x004fc800078ec0ff */
[----:B------:R-:W-:-:S05]  /*7990*/  F2FP.F16.E4M3.UNPACK_B R4, R4 ;  /* 0x00000004ff04723e */ /* 0x000fca00020006ff */
[----:B------:R-:W-:-:S05]  /*79a0*/  HADD2.F32 R7, -RZ, R4.H0_H0 ;  /* 0x20000004ff077230 */ /* 0x000fca0000004100 */
[----:B------:R-:W-:Y:S01]  /*79b0*/  FMUL R4, R7, R0 ;  /* 0x0000000007047220 */ /* 0x000fe20000400000 */
[----:B------:R-:W-:-:S03]  /*79c0*/  @!P2 IMAD R7, R157, 0xc0, RZ ;  /* 0x000000c09d07a824 */ /* 0x000fc600078e02ff */
[----:B------:R-:W-:Y:S02]  /*79d0*/  FFMA R4, R27, R2, R4 ;  /* 0x000000021b047223 */ /* 0x000fe40000000004 */
[----:B------:R-:W-:Y:S02]  /*79e0*/  @!P2 IADD3.X R13, R19, R7, R15, P4, !PT ;  /* 0x00000007130da210 */ /* 0x000fe400027fe40f */
[----:B------:R-:W0:Y:S01]  /*79f0*/  @!P3 LDC.64 R18, c[0x0][0x5c8] ;  /* 0x00017200ff12bb82 */ /* 0x000e220000000a00 */
[----:B------:R-:W-:Y:S02]  /*7a00*/  F2FP.SATFINITE.E4M3.F32.PACK_AB_MERGE_C R17, RZ, R4, RZ ;  /* 0x00000004ff11723e */ /* 0x000fe400048070ff */
[----:B------:R-:W-:-:S03]  /*7a10*/  PRMT R4, RZ, 0x7610, R4 ;  /* 0x00007610ff047816 */ /* 0x000fc60000000004 */
[----:B------:R1:W-:Y:S04]  /*7a20*/  @!P2 STG.E.U8 desc[UR12][R12.64+0x1], R17 ;  /* 0x000001110c00a986 */ /* 0x0003e8000c10110c */
[----:B------:R-:W2:Y:S01]  /*7a30*/  @!P3 LDG.E.U8 R4, desc[UR12][R8.64+0x8] ;  /* 0x0000080c0804b981 */ /* 0x000ea2000c1e1100 */
[----:B------:R-:W-:Y:S01]  /*7a40*/  ISETP.LT.OR P4, PT, R3, 0xa, !P0 ;  /* 0x0000000a0300780c */ /* 0x000fe20004781670 */
[----:B-1----:R-:W-:Y:S02]  /*7a50*/  @!P3 IMAD.MOV.U32 R12, RZ, RZ, R158 ;  /* 0x000000ffff0cb224 */ /* 0x002fe400078e009e */
[----:B------:R-:W-:Y:S02]  /*7a60*/  @!P3 IMAD.MOV.U32 R13, RZ, RZ, R161 ;  /* 0x000000ffff0db224 */ /* 0x000fe400078e00a1 */
[----:B------:R-:W-:-:S03]  /*7a70*/  @!P3 IMAD.WIDE.U32 R14, R156, 0xc0, R12 ;  /* 0x000000c09c0eb825 */ /* 0x000fc600078e000c */
[----:B0-----:R-:W-:Y:S02]  /*7a80*/  @!P3 IADD3 R12, P2, R14, R18, RZ ;  /* 0x000000120e0cb210 */ /* 0x001fe40007f5e0ff */
[----:B--2---:R-:W-:-:S04]  /*7a90*/  LOP3.LUT R4, R4, 0xff, RZ, 0xc0, !PT ;  /* 0x000000ff04047812 */ /* 0x004fc800078ec0ff */
[----:B------:R-:W-:-:S05]  /*7aa0*/  F2FP.F16.E4M3.UNPACK_B R4, R4 ;  /* 0x00000004ff04723e */ /* 0x000fca00020006ff */
[----:B------:R-:W-:Y:S02]  /*7ab0*/  HADD2.F32 R7, -RZ, R4.H0_H0 ;  /* 0x20000004ff077230 */ /* 0x000fe40000004100 */
[----:B------:R-:W-:-:S03]  /*7ac0*/  @!P3 IMAD R4, R157, 0xc0, RZ ;  /* 0x000000c09d04b824 */ /* 0x000fc600078e02ff */
[----:B------:R-:W-:Y:S02]  /*7ad0*/  FMUL R7, R7, R0 ;  /* 0x0000000007077220 */ /* 0x000fe40000400000 */
[--C-:B------:R-:W-:Y:S02]  /*7ae0*/  @!P3 IADD3.X R13, R19, R15, R4.reuse, P2, !PT ;  /* 0x0000000f130db210 */ /* 0x100fe400017fe404 */
[----:B------:R-:W-:Y:S01]  /*7af0*/  FFMA R7, R28, R2, R7 ;  /* 0x000000021c077223 */ /* 0x000fe20000000007 */
[----:B------:R-:W-:Y:S01]  /*7b00*/  PRMT R4, RZ, 0x7610, R4 ;  /* 0x00007610ff047816 */ /* 0x000fe20000000004 */
[----:B------:R-:W0:Y:S03]  /*7b10*/  @!P4 LDC.64 R18, c[0x0][0x5c8] ;  /* 0x00017200ff12cb82 */ /* 0x000e260000000a00 */
[----:B------:R-:W-:-:S05]  /*7b20*/  F2FP.SATFINITE.E4M3.F32.PACK_AB_MERGE_C R17, RZ, R7, RZ ;  /* 0x00000007ff11723e */ /* 0x000fca00048070ff */
        /* <DEDUP_REMOVED lines=19> */
[----:B------:R-:W-:-:S05]  /*7c60*/  @!P2 IADD3 R14, P3, R5, R158, RZ ;  /* 0x0000009e050ea210 */ /* 0x000fca0007f7e0ff */
[----:B------:R-:W-:Y:S01]  /*7c70*/  @!P2 IMAD.X R15, R6, 0x1, R161, P3 ;  /* 0x00000001060fa824 */ /* 0x000fe200018e06a1 */
[----:B------:R-:W-:Y:S01]  /*7c80*/  ISETP.LT.OR P3, PT, R3, 0xa, !P1 ;  /* 0x0000000a0300780c */ /* 0x000fe20004f61670 */
[----:B------:R-:W-:-:S03]  /*7c90*/  @!P2 IMAD.WIDE.U32 R14, R156, 0xc0, R14 ;  /* 0x000000c09c0ea825 */ /* 0x000fc600078e000e */
[----:B0-----:R-:W-:Y:S02]  /*7ca0*/  @!P2 IADD3 R12, P4, R14, R18, RZ ;  /* 0x000000120e0ca210 */ /* 0x001fe40007f9e0ff */
[----:B--2---:R-:W-:-:S04]  /*7cb0*/  LOP3.LUT R4, R4, 0xff, RZ, 0xc0, !PT ;  /* 0x000000ff04047812 */ /* 0x004fc800078ec0ff */
[----:B------:R-:W-:-:S05]  /*7cc0*/  F2FP.F16.E4M3.UNPACK_B R4, R4 ;  /* 0x00000004ff04723e */ /* 0x000fca00020006ff */
[----:B------:R-:W-:Y:S02]  /*7cd0*/  HADD2.F32 R7, -RZ, R4.H0_H0 ;  /* 0x20000004ff077230 */ /* 0x000fe40000004100 */
[----:B------:R-:W-:-:S03]  /*7ce0*/  @!P2 IMAD R4, R157, 0xc0, RZ ;  /* 0x000000c09d04a824 */ /* 0x000fc600078e02ff */
[----:B------:R-:W-:Y:S02]  /*7cf0*/  FMUL R7, R7, R0 ;  /* 0x0000000007077220 */ /* 0x000fe40000400000 */
[----:B------:R-:W-:Y:S02]  /*7d00*/  @!P2 IADD3.X R13, R19, R4, R15, P4, !PT ;  /* 0x00000004130da210 */ /* 0x000fe400027fe40f */
[----:B------:R-:W-:Y:S01]  /*7d10*/  FFMA R7, R30, R2, R7 ;  /* 0x000000021e077223 */ /* 0x000fe20000000007 */
[----:B------:R-:W-:Y:S01]  /*7d20*/  PRMT R4, RZ, 0x7610, R4 ;  /* 0x00007610ff047816 */ /* 0x000fe20000000004 */
[----:B------:R-:W0:Y:S03]  /*7d30*/  @!P3 LDC.64 R18, c[0x0][0x5c8] ;  /* 0x00017200ff12bb82 */ /* 0x000e260000000a00 */
[----:B------:R-:W-:-:S05]  /*7d40*/  F2FP.SATFINITE.E4M3.F32.PACK_AB_MERGE_C R17, RZ, R7, RZ ;  /* 0x00000007ff11723e */ /* 0x000fca00048070ff */
        /* <DEDUP_REMOVED lines=296> */
[----:B--2---:R-:W-:-:S05]  /*8fd0*/  F2FP.F16.E4M3.UNPACK_B R4, R4 ;  /* 0x00000004ff04723e */ /* 0x004fca00020006ff */
        /* <DEDUP_REMOVED lines=31> */
[----:B--2---:R-:W-:-:S05]  /*91d0*/  F2FP.F16.E4M3.UNPACK_B R4, R4 ;  /* 0x00000004ff04723e */ /* 0x004fca00020006ff */
        /* <DEDUP_REMOVED lines=41> */
[----:B------:R2:W3:Y:S01]  /*9470*/  @!P0 LDG.E.U8 R4, desc[UR12][R8.64+0x39] ;  /* 0x0000390c08048981 */ /* 0x0004e2000c1e1100 */
[----:B------:R-:W-:Y:S01]  /*9480*/  ISETP.LT.OR P2, PT, R3, 0x39, !P1 ;  /* 0x000000390300780c */ /* 0x000fe20004f41670 */
[----:B--2---:R-:W-:Y:S02]  /*9490*/  @!P0 IMAD.MOV.U32 R8, RZ, RZ, R158 ;  /* 0x000000ffff088224 */ /* 0x004fe400078e009e */
[----:B------:R-:W-:-:S10]  /*94a0*/  @!P0 IMAD.MOV.U32 R9, RZ, RZ, R161 ;  /* 0x000000ffff098224 */ /* 0x000fd400078e00a1 */
[----:B-1----:R-:W1:Y:S01]  /*94b0*/  @!P2 LDC.64 R16, c[0x0][0x5c8] ;  /* 0x00017200ff10ab82 */ /* 0x002e620000000a00 */
[----:B------:R-:W-:-:S03]  /*94c0*/  @!P0 IMAD.WIDE.U32 R14, R156, 0xc0, R8 ;  /* 0x000000c09c0e8825 */ /* 0x000fc600078e0008 */
[----:B0-----:R-:W-:Y:S02]  /*94d0*/  @!P0 IADD3 R12, P3, R14, R18, RZ ;  /* 0x000000120e0c8210 */ /* 0x001fe40007f7e0ff */
[----:B---3--:R-:W-:-:S05]  /*94e0*/  F2FP.F16.E4M3.UNPACK_B R4, R4 ;  /* 0x00000004ff04723e */ /* 0x008fca00020006ff */
[----:B------:R-:W-:-:S05]  /*94f0*/  HADD2.F32 R7, -RZ, R4.H0_H0 ;  /* 0x20000004ff077230 */ /* 0x000fca0000004100 */
[----:B------:R-:W-:Y:S01]  /*9500*/  FMUL R4, R7, R0 ;  /* 0x0000000007047220 */ /* 0x000fe20000400000 */
[----:B------:R-:W-:-:S03]  /*9510*/  @!P0 IMAD R7, R157, 0xc0, RZ ;  /* 0x000000c09d078824 */ /* 0x000fc600078e02ff */
[----:B------:R-:W-:Y:S02]  /*9520*/  FFMA R4, R53, R2, R4 ;  /* 0x0000000235047223 */ /* 0x000fe40000000004 */
[----:B------:R-:W-:-:S03]  /*9530*/  @!P0 IADD3.X R13, R19, R15, R7, P3, !PT ;  /* 0x0000000f130d8210 */ /* 0x000fc60001ffe407 */
[----:B------:R-:W-:Y:S02]  /*9540*/  F2FP.SATFINITE.E4M3.F32.PACK_AB_MERGE_C R15, RZ, R4, RZ ;  /* 0x00000004ff0f723e */ /* 0x000fe400048070ff */
[----:B------:R-:W-:-:S03]  /*9550*/  PRMT R4, RZ, 0x7610, R4 ;  /* 0x00007610ff047816 */ /* 0x000fc60000000004 */
[----:B------:R0:W-:Y:S04]  /*9560*/  @!P0 STG.E.U8 desc[UR12][R12.64+0x39], R15 ;  /* 0x0000390f0c008986 */ /* 0x0001e8000c10110c */
[----:B------:R-:W2:Y:S01]  /*9570*/  @!P2 LDG.E.U8 R4, desc[UR12][R10.64+0x38] ;  /* 0x0000380c0a04a981 */ /* 0x000ea2000c1e1100 */
[----:B------:R-:W-:Y:S01]  /*9580*/  @!P2 IADD3 R8, P0, R5, R158, RZ ;  /* 0x0000009e0508a210 */ /* 0x000fe20007f1e0ff */
[----:B------:R-:W-:Y:S01]  /*9590*/  BSSY B0, `(.L_x_29) ;  /* 0x0000010000007945 */ /* 0x000fe20003800000 */
[----:B------:R-:W-:Y:S02]  /*95a0*/  ISETP.LT.OR P1, PT, R3, 0x3a, !P1 ;  /* 0x0000003a0300780c */ /* 0x000fe40004f21670 */
[----:B------:R-:W-:Y:S01]  /*95b0*/  PRMT R3, RZ, 0x7610, R3 ;  /* 0x00007610ff037816 */ /* 0x000fe20000000003 */
[----:B------:R-:W-:-:S02]  /*95c0*/  @!P2 IMAD.X R9, R6, 0x1, R161, P0 ;  /* 0x000000010609a824 */ /* 0x000fc400000e06a1 */
[----:B------:R-:W-:-:S03]  /*95d0*/  @!P2 IMAD.WIDE.U32 R8, R156, 0xc0, R8 ;  /* 0x000000c09c08a825 */ /* 0x000fc600078e0008 */
[----:B-1----:R-:W-:Y:S02]  /*95e0*/  @!P2 IADD3 R8, P0, R8, R16, RZ ;  /* 0x000000100808a210 */ /* 0x002fe40007f1e0ff */
[----:B--2---:R-:W-:-:S05]  /*95f0*/  F2FP.F16.E4M3.UNPACK_B R4, R4 ;  /* 0x00000004ff04723e */ /* 0x004fca00020006ff */
[----:B------:R-:W-:Y:S02]  /*9600*/  HADD2.F32 R7, -RZ, R4.H0_H0 ;  /* 0x20000004ff077230 */ /* 0x000fe40000004100 */
[----:B------:R-:W-:-:S03]  /*9610*/  @!P2 IMAD R4, R157, 0xc0, RZ ;  /* 0x000000c09d04a824 */ /* 0x000fc600078e02ff */
[----:B------:R-:W-:Y:S02]  /*9620*/  FMUL R7, R7, R0 ;  /* 0x0000000007077220 */ /* 0x000fe40000400000 */
[----:B------:R-:W-:Y:S02]  /*9630*/  @!P2 IADD3.X R9, R17, R4, R9, P0, !PT ;  /* 0x000000041109a210 */ /* 0x000fe400007fe409 */
[----:B------:R-:W-:-:S05]  /*9640*/  FFMA R7, R54, R2, R7 ;  /* 0x0000000236077223 */ /* 0x000fca0000000007 */
[----:B------:R-:W-:-:S05]  /*9650*/  F2FP.SATFINITE.E4M3.F32.PACK_AB_MERGE_C R7, RZ, R7, RZ ;  /* 0x00000007ff07723e */ /* 0x000fca00048070ff */
[----:B------:R0:W-:Y:S01]  /*9660*/  @!P2 STG.E.U8 desc[UR12][R8.64+0x38], R7 ;  /* 0x000038070800a986 */ /* 0x0001e2000c10110c */
[----:B------:R-:W-:Y:S05]  /*9670*/  @P1 BRA `(.L_x_30) ;  /* 0x0000000000041947 */ /* 0x000fea0003800000 */
[----:B------:R1:W5:Y:S02]  /*9680*/  LDG.E.U8 R3, desc[UR12][R10.64+0x39] ;  /* 0x0000390c0a037981 */ /* 0x000364000c1e1100 */
.L_x_30:
[----:B------:R-:W-:Y:S05]  /*9690*/  BSYNC B0 ;  /* 0x0000000000007941 */ /* 0x000fea0003800000 */
.L_x_29:
[----:B-----5:R-:W-:Y:S01]  /*96a0*/  F2FP.F16.E4M3.UNPACK_B R3, R3 ;  /* 0x00000003ff03723e */ /* 0x020fe200020006ff */
[----:B------:R-:W-:Y:S06]  /*96b0*/  @P1 EXIT ;  /* 0x000000000000194d */ /* 0x000fec0003800000 */
[----:B------:R-:W-:Y:S01]  /*96c0*/  IADD3 R158, P0, R5, R158, RZ ;  /* 0x0000009e059e7210 */ /* 0x000fe20007f1e0ff */
[----:B------:R-:W-:Y:S01]  /*96d0*/  HADD2.F32 R3, -RZ, R3.H0_H0 ;  /* 0x20000003ff037230 */ /* 0x000fe20000004100 */
[----:B------:R-:W-:Y:S01]  /*96e0*/  ULDC.64 UR4, c[0x0][0x5c8] ;  /* 0x0001720000047ab9 */ /* 0x000fe20000000a00 */
[----:B------:R-:W-:Y:S02]  /*96f0*/  IMAD R157, R157, 0xc0, RZ ;  /* 0x000000c09d9d7824 */ /* 0x000fe400078e02ff */
[----:B------:R-:W-:Y:S02]  /*9700*/  IMAD.X R159, R6, 0x1, R161, P0 ;  /* 0x00000001069f7824 */ /* 0x000fe400000e06a1 */
[----:B------:R-:W-:Y:S01]  /*9710*/  FMUL R0, R3, R0 ;  /* 0x0000000003007220 */ /* 0x000fe20000400000 */
[----:B------:R-:W-:-:S04]  /*9720*/  IMAD.WIDE.U32 R158, R156, 0xc0, R158 ;  /* 0x000000c09c9e7825 */ /* 0x000fc800078e009e */
[----:B------:R-:W-:Y:S01]  /*9730*/  FFMA R0, R55, R2, R0 ;  /* 0x0000000237007223 */ /* 0x000fe20000000000 */
[----:B------:R-:W-:-:S04]  /*9740*/  IADD3 R2, P0, R158, UR4, RZ ;  /* 0x000000049e027c10 */ /* 0x000fc8000ff1e0ff */
[----:B------:R-:W-:Y:S02]  /*9750*/  F2FP.SATFINITE.E4M3.F32.PACK_AB_MERGE_C R5, RZ, R0, RZ ;  /* 0x00000000ff05723e */ /* 0x000fe400048070ff */
[----:B------:R-:W-:-:S05]  /*9760*/  IADD3.X R3, R157, UR5, R159, P0, !PT ;  /* 0x000000059d037c10 */ /* 0x000fca00087fe49f */
[----:B------:R-:W-:Y:S01]  /*9770*/  STG.E.U8 desc[UR12][R2.64+0x39], R5 ;  /* 0x0000390502007986 */ /* 0x000fe2000c10110c */
[----:B------:R-:W-:Y:S05]  /*9780*/  EXIT ;  /* 0x000000000000794d */ /* 0x000fea0003800000 */
.L_x_28:
[----:B------:R-:W-:Y:S01]  /*9790*/  ISETP.GE.AND P0, PT, R4, 0x9, PT ;  /* 0x000000090400780c */ /* 0x000fe20003f06270 */
[-C--:B--2---:R-:W-:Y:S01]  /*97a0*/  FMUL R120, R120, R2.reuse ;  /* 0x0000000278787220 */ /* 0x084fe20000400000 */
[----:B------:R-:W-:Y:S01]  /*97b0*/  LOP3.LUT R0, R0, 0xfffffffd, RZ, 0xc0, !PT ;  /* 0xfffffffd00007812 */ /* 0x000fe200078ec0ff */
[-C--:B------:R-:W-:Y:S01]  /*97c0*/  FMUL R121, R121, R2.reuse ;  /* 0x0000000279797220 */ /* 0x080fe20000400000 */
[C---:B------:R-:W-:Y:S01]  /*97d0*/  ISETP.LT.OR P6, PT, R3.reuse, 0x1, !P0 ;  /* 0x000000010300780c */ /* 0x040fe200047c1670 */
[-C--:B------:R-:W-:Y:S01]  /*97e0*/  FMUL R122, R122, R2.reuse ;  /* 0x000000027a7a7220 */ /* 0x080fe20000400000 */
[----:B------:R-:W-:Y:S01]  /*97f0*/  ISETP.LT.OR P4, PT, R3, 0x2, !P0 ;  /* 0x000000020300780c */ /* 0x000fe20004781670 */
[-C--:B------:R-:W-:Y:S01]  /*9800*/  FMUL R123, R123, R2.reuse ;  /* 0x000000027b7b7220 */ /* 0x080fe20000400000 */
[C---:B------:R-:W-:Y:S01]  /*9810*/  ISETP.LT.OR P3, PT, R3.reuse, 0x9, !P0 ;  /* 0x000000090300780c */ /* 0x040fe20004761670 */
[-C--:B------:R-:W-:Y:S01]  /*9820*/  FMUL R124, R124, R2.reuse ;  /* 0x000000027c7c7220 */ /* 0x080fe20000400000 */
[----:B------:R-:W-:Y:S01]  /*9830*/  ISETP.LT.OR P5, PT, R3, 0xa, !P0 ;  /* 0x0000000a0300780c */ /* 0x000fe200047a1670 */
[-C--:B------:R-:W-:Y:S01]  /*9840*/  FMUL R125, R125, R2.reuse ;  /* 0x000000027d7d7220 */ /* 0x080fe20000400000 */
[----:B------:R-:W-:Y:S01]  /*9850*/  LOP3.LUT R9, R9, 0xfffffbff, RZ, 0xc0, !PT ;  /* 0xfffffbff09097812 */ /* 0x000fe200078ec0ff */
[----:B------:R-:W-:Y:S01]  /*9860*/  FMUL R126, R126, R2 ;  /* 0x000000027e7e7220 */ /* 0x000fe20000400000 */
[----:B------:R-:W-:Y:S01]  /*9870*/  F2FP.SATFINITE.E4M3.F32.PACK_AB_MERGE_C R239, RZ, R120, RZ ;  /* 0x00000078ffef723e */ /* 0x000fe200048070ff */
[-C--:B------:R-:W-:Y:S01]  /*9880*/  FMUL R127, R127, R2.reuse ;  /* 0x000000027f7f7220 */ /* 0x080fe20000400000 */
[----:B------:R-:W-:Y:S01]  /*9890*/  F2FP.SATFINITE.E4M3.F32.PACK_AB_MERGE_C R245, RZ, R121, RZ ;  /* 0x00000079fff5723e */ /* 0x000fe200048070ff */
[----:B------:R-:W0:Y:S01]  /*98a0*/  @!P6 LDC.64 R240, c[0x0][0x5c8] ;  /* 0x00017200fff0eb82 */ /* 0x000e220000000a00 */
[----:B------:R-:W-:Y:S01]  /*98b0*/  @P6 LOP3.LUT R0, R0, 0x2, RZ, 0xfc, !PT ;  /* 0x0000000200006812 */ /* 0x000fe200078efcff */
[----:B------:R-:W-:Y:S01]  /*98c0*/  FMUL R128, R128, R2 ;  /* 0x0000000280807220 */ /* 0x000fe20000400000 */
[----:B------:R-:W-:Y:S01]  /*98d0*/  F2FP.SATFINITE.E4M3.F32.PACK_AB_MERGE_C R247, RZ, R122, RZ ;  /* 0x0000007afff7723e */ /* 0x000fe200048070ff */
[-C--:B------:R-:W-:Y:S01]  /*98e0*/  FMUL R129, R129, R2.reuse ;  /* 0x0000000281817220 */ /* 0x080fe20000400000 */
[----:B------:R-:W-:Y:S01]  /*98f0*/  LOP3.LUT R0, R0, 0xfffffffe, RZ, 0xc0, !PT ;  /* 0xfffffffe00007812 */ /* 0x000fe200078ec0ff */
[-C--:B------:R-:W-:Y:S01]  /*9900*/  FMUL R130, R130, R2.reuse ;  /* 0x0000000282827220 */ /* 0x080fe20000400000 */
[----:B------:R-:W-:Y:S01]  /*9910*/  F2FP.SATFINITE.E4M3.F32.PACK_AB_MERGE_C R127, RZ, R127, RZ ;  /* 0x0000007fff7f723e */ /* 0x000fe200048070ff */
[----:B------:R-:W1:Y:S01]  /*9920*/  @!P4 LDC.64 R220, c[0x0][0x5c8] ;  /* 0x00017200ffdccb82 */ /* 0x000e620000000a00 */
[----:B------:R-:W-:Y:S01]  /*9930*/  @P4 LOP3.LUT R0, R0, 0x1, RZ, 0xfc, !PT ;  /* 0x0000000100004812 */ /* 0x000fe200078efcff */
[-C--:B------:R-:W-:Y:S01]  /*9940*/  FMUL R131, R131, R2.reuse ;  /* 0x0000000283837220 */ /* 0x080fe20000400000 */
[----:B------:R-:W-:Y:S01]  /*9950*/  F2FP.SATFINITE.E4M3.F32.PACK_AB_MERGE_C R129, RZ, R129, RZ ;  /* 0x00000081ff81723e */ /* 0x000fe200048070ff */
[-C--:B------:R-:W-:Y:S01]  /*9960*/  FMUL R132, R132, R2.reuse ;  /* 0x0000000284847220 */ /* 0x080fe20000400000 */
[----:B------:R-:W-:Y:S01]  /*9970*/  LOP3.LUT R0, R0, 0xfffff7ff, RZ, 0xc0, !PT ;  /* 0xfffff7ff00007812 */ /* 0x000fe200078ec0ff */
[-C--:B------:R-:W-:Y:S01]  /*9980*/  FMUL R133, R133, R2.reuse ;  /* 0x0000000285857220 */ /* 0x080fe20000400000 */
[----:B------:R-:W-:Y:S01]  /*9990*/  F2FP.SATFINITE.E4M3.F32.PACK_AB_MERGE_C R131, RZ, R131, RZ ;  /* 0x00000083ff83723e */ /* 0x000fe200048070ff */
[----:B------:R-:W2:Y:S01]  /*99a0*/  @!P3 LDC.64 R218, c[0x0][0x5c8] ;  /* 0x00017200ffdabb82 */ /* 0x000ea20000000a00 */
[----:B------:R-:W-:Y:S01]  /*99b0*/  @P3 LOP3.LUT R0, R0, 0x800, RZ, 0xfc, !PT ;  /* 0x0000080000003812 */ /* 0x000fe200078efcff */
[-C--:B------:R-:W-:Y:S01]  /*99c0*/  FMUL R134, R134, R2.reuse ;  /* 0x0000000286867220 */ /* 0x080fe20000400000 */
[----:B------:R-:W-:Y:S01]  /*99d0*/  F2FP.SATFINITE.E4M3.F32.PACK_AB_MERGE_C R133, RZ, R133, RZ ;  /* 0x00000085ff85723e */ /* 0x000fe200048070ff */
[-C--:B------:R-:W-:Y:S01]  /*99e0*/  FMUL R135, R135, R2.reuse ;  /* 0x0000000287877220 */ /* 0x080fe20000400000 */
[----:B------:R-:W-:Y:S01]  /*99f0*/  LOP3.LUT R0, R0, 0x7fffffff, RZ, 0xc0, !PT ;  /* 0x7fffffff00007812 */ /* 0x000fe200078ec0ff */
[-C--:B------:R-:W-:Y:S01]  /*9a00*/  FMUL R136, R136, R2.reuse ;  /* 0x0000000288887220 */ /* 0x080fe20000400000 */
[----:B------:R-:W-:Y:S01]  /*9a10*/  FMUL R137, R137, R2 ;  /* 0x0000000289897220 */ /* 0x000fe20000400000 */
[--C-:B0-----:R-:W-:Y:S01]  /*9a20*/  @!P6 IADD3 R240, P1, P2, R158, R240, R5.reuse ;  /* 0x000000f09ef0e210 */ /* 0x101fe20007a3e005 */
[----:B------:R-:W0:Y:S01]  /*9a30*/  @!P5 LDC.64 R216, c[0x0][0x5c8] ;  /* 0x00017200ffd8db82 */ /* 0x000e220000000a00 */
[----:B------:R-:W-:Y:S01]  /*9a40*/  F2FP.SATFINITE.E4M3.F32.PACK_AB_MERGE_C R135, RZ, R135, RZ ;  /* 0x00000087ff87723e */ /* 0x000fe200048070ff */
[-C--:B------:R-:W-:Y:S01]  /*9a50*/  FMUL R138, R138, R2.reuse ;  /* 0x000000028a8a7220 */ /* 0x080fe20000400000 */
[--C-:B------:R-:W-:Y:S01]  /*9a60*/  @!P6 IADD3.X R241, R161, R241, R6.reuse, P1, P2 ;  /* 0x000000f1a1f1e210 */ /* 0x100fe20000fe4406 */
[-C--:B------:R-:W-:Y:S01]  /*9a70*/  FMUL R139, R139, R2.reuse ;  /* 0x000000028b8b7220 */ /* 0x080fe20000400000 */
[----:B------:R-:W-:Y:S01]  /*9a80*/  F2FP.SATFINITE.E4M3.F32.PACK_AB_MERGE_C R137, RZ, R137, RZ ;  /* 0x00000089ff89723e */ /* 0x000fe200048070ff */
[----:B------:R-:W-:Y:S01]  /*9a90*/  FMUL R140, R140, R2 ;  /* 0x000000028c8c7220 */ /* 0x000fe20000400000 */
[--C-:B-1----:R-:W-:Y:S01]  /*9aa0*/  @!P4 IADD3 R220, P1, P2, R158, R220, R5.reuse ;  /* 0x000000dc9edcc210 */ /* 0x102fe20007a3e005 */
[-C--:B------:R-:W-:Y:S01]  /*9ab0*/  FMUL R141, R141, R2.reuse ;  /* 0x000000028d8d7220 */ /* 0x080fe20000400000 */
[----:B------:R-:W-:Y:S01]  /*9ac0*/  F2FP.SATFINITE.E4M3.F32.PACK_AB_MERGE_C R139, RZ, R139, RZ ;  /* 0x0000008bff8b723e */ /* 0x000fe200048070ff */
[-C--:B------:R-:W-:Y:S01]  /*9ad0*/  FMUL R142, R142, R2.reuse ;  /* 0x000000028e8e7220 */ /* 0x080fe20000400000 */
[--C-:B------:R-:W-:Y:S01]  /*9ae0*/  @!P4 IADD3.X R221, R161, R221, R6.reuse, P1, P2 ;  /* 0x000000dda1ddc210 */ /* 0x100fe20000fe4406 */
[-C--:B------:R-:W-:Y:S01]  /*9af0*/  FMUL R143, R143, R2.reuse ;  /* 0x000000028f8f7220 */ /* 0x080fe20000400000 */
[----:B------:R-:W-:Y:S01]  /*9b00*/  F2FP.SATFINITE.E4M3.F32.PACK_AB_MERGE_C R141, RZ, R141, RZ ;  /* 0x0000008dff8d723e */ /* 0x000fe200048070ff */
[----:B------:R-:W-:Y:S01]  /*9b10*/  FMUL R144, R144, R2 ;  /* 0x0000000290907220 */ /* 0x000fe20000400000 */
[--C-:B--2---:R-:W-:Y:S01]  /*9b20*/  @!P3 IADD3 R218, P1, P2, R158, R218, R5.reuse ;  /* 0x000000da9edab210 */ /* 0x104fe20007a3e005 */
[-C--:B------:R-:W-:Y:S01]  /*9b30*/  FMUL R145, R145, R2.reuse ;  /* 0x0000000291917220 */ /* 0x080fe20000400000 */
[----:B------:R-:W-:Y:S01]  /*9b40*/  F2FP.SATFINITE.E4M3.F32.PACK_AB_MERGE_C R143, RZ, R143, RZ ;  /* 0x0000008fff8f723e */ /* 0x000fe200048070ff */
[-C--:B------:R-:W-:Y:S01]  /*9b50*/  FMUL R146, R146, R2.reuse ;  /* 0x0000000292927220 */ /* 0x080fe20000400000 */
[--C-:B------:R-:W-:Y:S01]  /*9b60*/  @!P3 IADD3.X R219, R161, R219, R6.reuse, P1, P2 ;  /* 0x000000dba1dbb210 */ /* 0x100fe20000fe4406 */
[-C--:B------:R-:W-:Y:S01]  /*9b70*/  FMUL R147, R147, R2.reuse ;  /* 0x0000000293937220 */ /* 0x080fe20000400000 */
[----:B------:R-:W-:Y:S01]  /*9b80*/  ISETP.LT.OR P3, PT, R3, 0x11, !P0 ;  /* 0x000000110300780c */ /* 0x000fe20004761670 */
[-C--:B------:R-:W-:Y:S01]  /*9b90*/  FMUL R148, R148, R2.reuse ;  /* 0x0000000294947220 */ /* 0x080fe20000400000 */
[----:B------:R-:W-:Y:S01]  /*9ba0*/  F2FP.SATFINITE.E4M3.F32.PACK_AB_MERGE_C R145, RZ, R145, RZ ;  /* 0x00000091ff91723e */ /* 0x000fe200048070ff */
[----:B------:R-:W-:Y:S01]  /*9bb0*/  FMUL R149, R149, R2 ;  /* 0x0000000295957220 */ /* 0x000fe20000400000 */
[--C-:B0-----:R-:W-:Y:S01]  /*9bc0*/  @!P5 IADD3 R216, P1, P2, R158, R216, R5.reuse ;  /* 0x000000d89ed8d210 */ /* 0x101fe20007a3e005 */
[-C--:B------:R-:W-:Y:S01]  /*9bd0*/  FMUL R88, R88, R2.reuse ;  /* 0x0000000258587220 */ /* 0x080fe20000400000 */
[----:B------:R-:W-:Y:S01]  /*9be0*/  F2FP.SATFINITE.E4M3.F32.PACK_AB_MERGE_C R147, RZ, R147, RZ ;  /* 0x00000093ff93723e */ /* 0x000fe200048070ff */
[-C--:B------:R-:W-:Y:S01]  /*9bf0*/  FMUL R89, R89, R2.reuse ;  /* 0x0000000259597220 */ /* 0x080fe20000400000 */
[--C-:B------:R-:W-:Y:S01]  /*9c00*/  @!P5 IADD3.X R217, R161, R217, R6.reuse, P1, P2 ;  /* 0x000000d9a1d9d210 */ /* 0x100fe20000fe4406 */
[-C--:B------:R-:W-:Y:S01]  /*9c10*/  FMUL R150, R150, R2.reuse ;  /* 0x0000000296967220 */ /* 0x080fe20000400000 */
[----:B------:R-:W-:Y:S01]  /*9c20*/  F2FP.SATFINITE.E4M3.F32.PACK_AB_MERGE_C R149, RZ, R149, RZ ;  /* 0x00000095ff95723e */ /* 0x000fe200048070ff */
[-C--:B------:R-:W-:Y:S01]  /*9c30*/  FMUL R151, R151, R2.reuse ;  /* 0x0000000297977220 */ /* 0x080fe20000400000 */
[-C--:B------:R-:W-:Y:S01]  /*9c40*/  FMUL R90, R90, R2.reuse ;  /* 0x000000025a5a7220 */ /* 0x080fe20000400000 */
[----:B------:R-:W0:Y:S01]  /*9c50*/  @!P3 LDC.64 R214, c[0x0][0x5c8] ;  /* 0x00017200ffd6bb82 */ /* 0x000e220000000a00 */
[----:B------:R-:W-:Y:S01]  /*9c60*/  @P3 LOP3.LUT R9, R9, 0x400, RZ, 0xfc, !PT ;  /* 0x0000040009093812 */ /* 0x000fe200078efcff */
[-C--:B------:R-:W-:Y:S01]  /*9c70*/  FMUL R91, R91, R2.reuse ;  /* 0x000000025b5b7220 */ /* 0x080fe20000400000 */
[----:B------:R-:W-:Y:S01]  /*9c80*/  F2FP.SATFINITE.E4M3.F32.PACK_AB_MERGE_C R151, RZ, R151, RZ ;  /* 0x00000097ff97723e */ /* 0x000fe200048070ff */
[-C--:B------:R-:W-:Y:S01]  /*9c90*/  FMUL R92, R92, R2.reuse ;  /* 0x000000025c5c7220 */ /* 0x080fe20000400000 */
[----:B------:R-:W-:Y:S01]  /*9ca0*/  LOP3.LUT R9, R9, 0xffffffef, RZ, 0xc0, !PT ;  /* 0xffffffef09097812 */ /* 0x000fe200078ec0ff */
[-C--:B------:R-:W-:Y:S01]  /*9cb0*/  FMUL R93, R93, R2.reuse ;  /* 0x000000025d5d7220 */ /* 0x080fe20000400000 */
[----:B------:R-:W-:Y:S01]  /*9cc0*/  F2FP.SATFINITE.E4M3.F32.PACK_AB_MERGE_C R91, RZ, R91, RZ ;  /* 0x0000005bff5b723e */ /* 0x000fe200048070ff */
[-C--:B------:R-:W-:Y:S01]  /*9cd0*/  FMUL R94, R94, R2.reuse ;  /* 0x000000025e5e7220 */ /* 0x080fe20000400000 */
[-C--:B------:R-:W-:Y:S01]  /*9ce0*/  FMUL R95, R95, R2.reuse ;  /* 0x000000025f5f7220 */ /* 0x080fe20000400000 */
[-C--:B------:R-:W-:Y:S01]  /*9cf0*/  FMUL R96, R96, R2.reuse ;  /* 0x0000000260607220 */ /* 0x080fe20000400000 */
[----:B------:R-:W-:Y:S01]  /*9d00*/  F2FP.SATFINITE.E4M3.F32.PACK_AB_MERGE_C R93, RZ, R93, RZ ;  /* 0x0000005dff5d723e */ /* 0x000fe200048070ff */
        /* <DEDUP_REMOVED lines=12> */
[----:B------:R-:W-:Y:S01]  /*9dd0*/  FMUL R105, R105, R2 ;  /* 0x0000000269697220 */ /* 0x000fe20000400000 */
[----:B0-----:R-:W-:Y:S01]  /*9de0*/  @!P3 IADD3 R214, P1, P2, R158, R214, R5 ;  /* 0x000000d69ed6b210 */ /* 0x001fe20007a3e005 */
[-C--:B------:R-:W-:Y:S01]  /*9df0*/  FMUL R106, R106, R2.reuse ;  /* 0x000000026a6a7220 */ /* 0x080fe20000400000 */
[----:B------:R-:W-:Y:S01]  /*9e00*/  F2FP.SATFINITE.E4M3.F32.PACK_AB_MERGE_C R103, RZ, R103, RZ ;  /* 0x00000067ff67723e */ /* 0x000fe200048070ff */
[-C--:B------:R-:W-:Y:S01]  /*9e10*/  FMUL R107, R107, R2.reuse ;  /* 0x000000026b6b7220 */ /* 0x080fe20000400000 */
[----:B------:R-:W-:Y:S01]  /*9e20*/  @!P3 IADD3.X R215, R161, R215, R6, P1, P2 ;  /* 0x000000d7a1d7b210 */ /* 0x000fe20000fe4406 */
[-C--:B------:R-:W-:Y:S01]  /*9e30*/  FMUL R108, R108, R2.reuse ;  /* 0x000000026c6c7220 */ /* 0x080fe20000400000 */
[----:B------:R-:W-:Y:S01]  /*9e40*/  ISETP.LT.OR P3, PT, R3, 0x12, !P0 ;  /* 0x000000120300780c */ /* 0x000fe20004761670 */
[-C--:B------:R-:W-:Y:S01]  /*9e50*/  FMUL R109, R109, R2.reuse ;  /* 0x000000026d6d7220 */ /* 0x080fe20000400000 */
[----:B------:R-:W-:Y:S01]  /*9e60*/  F2FP.SATFINITE.E4M3.F32.PACK_AB_MERGE_C R105, RZ, R105, RZ ;  /* 0x00000069ff69723e */ /* 0x000fe200048070ff */
[-C--:B------:R-:W-:Y:S01]  /*9e70*/  FMUL R110, R110, R2.reuse ;  /* 0x000000026e6e7220 */ /* 0x080fe20000400000 */
[----:B------:R-:W-:Y:S01]  /*9e80*/  F2FP.SATFINITE.E4M3.F32.PACK_AB_MERGE_C R107, RZ, R107, RZ ;  /* 0x0000006bff6b723e */ /* 0x000fe200048070ff */
        /* <DEDUP_REMOVED lines=17> */
[----:B------:R-:W-:Y:S01]  /*9fa0*/  F2FP.SATFINITE.E4M3.F32.PACK_AB_MERGE_C R117, RZ, R117, RZ ;  /* 0x00000075ff75723e */ /* 0x000fe200048070ff */
[-C--:B------:R-:W-:Y:S01]  /*9fb0*/  FMUL R57, R57, R2.reuse ;  /* 0x0000000239397220 */ /* 0x080fe20000400000 */
[----:B------:R-:W-:Y:S01]  /*9fc0*/  F2FP.SATFINITE.E4M3.F32.PACK_AB_MERGE_C R119, RZ, R119, RZ ;  /* 0x00000077ff77723e */ /* 0x000fe200048070ff */
[----:B------:R-:W-:Y:S01]  /*9fd0*/  FMUL R58, R58, R2 ;  /* 0x000000023a3a7220 */ /* 0x000fe20000400000 */
[----:B------:R-:W-:Y:S02]  /*9fe0*/  BSSY B0, `(.L_x_31) ;  /* 0x0000205000007945 */ /* 0x000fe40003800000 */
[----:B------:R-:W-:-:S02]  /*9ff0*/  F2FP.SATFINITE.E4M3.F32.PACK_AB_MERGE_C R57, RZ, R57, RZ ;  /* 0x00000039ff39723e */ /* 0x000fc400048070ff */
[----:B0-----:R-:W-:-:S04]  /*a000*/  @!P3 IADD3 R212, P1, P2, R158, R212, R5 ;  /* 0x000000d49ed4b210 */ /* 0x001fc80007a3e005 */
[----:B------:R-:W-:Y:S02]  /*a010*/  @!P3 IADD3.X R213, R161, R213, R6, P1, P2 ;  /* 0x000000d5a1d5b210 */ /* 0x000fe40000fe4406 */
[----:B------:R-:W-:-:S13]  /*a020*/  ISETP.LT.OR P3, PT, R3, 0x19, !P0 ;  /* 0x000000190300780c */ /* 0x000fda0004761670 */
[----:B------:R-:W0:Y:S01]  /*a030*/  @!P3 LDC.64 R210, c[0x0][0x5c8] ;  /* 0x00017200ffd2bb82 */ /* 0x000e220000000a00 */
[----:B------:R-:W-:-:S04]  /*a040*/  @P3 LOP3.LUT R9, R9, 0x200, RZ, 0xfc, !PT ;  /* 0x0000020009093812 */ /* 0x000fc800078efcff */
[----:B------:R-:W-:Y:S02]  /*a050*/  LOP3.LUT R9, R9, 0xfffffff7, RZ, 0xc0, !PT ;  /* 0xfffffff709097812 */ /* 0x000fe400078ec0ff */
        /* <DEDUP_REMOVED lines=46> */
[----:B------:R-:W-:Y:S02]  /*a340*/  @P3 LOP3.LUT R9, R9, 0x20, RZ, 0xfc, !PT ;  /* 0x0000002009093812 */ /* 0x000fe400078efcff */
        /* <DEDUP_REMOVED lines=8> */
[----:B------:R-:W-:-:S04]  /*a3d0*/  ISETP.GE.AND P3, PT, R4, 0x41, PT ;  /* 0x000000410400780c */ /* 0x000fc80003f66270 */
[----:B------:R-:W-:Y:S02]  /*a3e0*/  ISETP.LT.OR P2, PT, R3, 0x1, !P3 ;  /* 0x000000010300780c */ /* 0x000fe40005f41670 */
[----:B------:R-:W-:-:S11]  /*a3f0*/  P2R R10, PR, RZ, 0x8 ;  /* 0x00000008ff0a7803 */ /* 0x000fd60000000000 */
        /* <DEDUP_REMOVED lines=72> */
[----:B------:R-:W0:Y:S02]  /*a880*/  @!P2 LDC.64 R166, c[0x0][0x5c8] ;  /* 0x00017200ffa6ab82 */ /* 0x000e240000000a00 */
        /* <DEDUP_REMOVED lines=17> */
[----:B------:R-:W-:Y:S02]  /*a9a0*/  @!P3 IADD3 R11, P0, P1, R8, R158, R5 ;  /* 0x0000009e080bb210 */ /* 0x000fe4000791e005 */
[----:B------:R-:W-:Y:S02]  /*a9b0*/  @P3 LOP3.LUT R0, R0, 0x8000, RZ, 0xfc, !PT ;  /* 0x0000800000003812 */ /* 0x000fe400078efcff */
[----:B------:R-:W-:Y:S02]  /*a9c0*/  @!P3 IADD3.X R12, R7, R161, R6, P0, P1 ;  /* 0x000000a1070cb210 */ /* 0x000fe400007e2406 */
[----:B------:R-:W-:Y:S02]  /*a9d0*/  ISETP.LT.OR P3, PT, R3, 0x2, !P2 ;  /* 0x000000020300780c */ /* 0x000fe40005761670 */
[----:B------:R-:W-:-:S11]  /*a9e0*/  LOP3.LUT R0, R0, 0xffffbfff, RZ, 0xc0, !PT ;  /* 0xffffbfff00007812 */ /* 0x000fd600078ec0ff */
        /* <DEDUP_REMOVED lines=23> */
[----:B------:R-:W-:-:S13]  /*ab60*/  ISETP.LT.OR P3, PT, R3, 0x19, !P2 ;  /* 0x000000190300780c */ /* 0x000fda0005761670 */
[----:B------:R-:W-:-:S04]  /*ab70*/  @!P3 IADD3 R23, P0, P1, R8, R158, R5 ;  /* 0x0000009e0817b210 */ /* 0x000fc8000791e005 */
        /* <DEDUP_REMOVED lines=13> */
[----:B------:R-:W-:-:S04]  /*ac50*/  ISETP.LT.OR P3, PT, R3, 0x2a, !P2 ;  /* 0x0000002a0300780c */ /* 0x000fc80005761670 */
[----:B------:R-:W-:-:S09]  /*ac60*/  P2R R231, PR, RZ, 0x8 ;  /* 0x00000008ffe77803 */ /* 0x000fd20000000000 */
[----:B------:R-:W-:-:S04]  /*ac70*/  @!P3 IADD3 R229, P0, P1, R8, R158, R5 ;  /* 0x0000009e08e5b210 */ /* 0x000fc8000791e005 */
[----:B------:R-:W-:Y:S02]  /*ac80*/  @!P3 IADD3.X R230, R7, R161, R6, P0, P1 ;  /* 0x000000a107e6b210 */ /* 0x000fe400007e2406 */
[----:B------:R-:W-:Y:S02]  /*ac90*/  ISETP.LT.OR P0, PT, R3, 0x31, !P2 ;  /* 0x000000310300780c */ /* 0x000fe40005701670 */
[----:B------:R-:W-:Y:S02]  /*aca0*/  LOP3.LUT P3, RZ, R0, 0x1, RZ, 0xc0, !PT ;  /* 0x0000000100ff7812 */ /* 0x000fe4000786c0ff */
        /* <DEDUP_REMOVED lines=8> */
[----:B------:R-:W-:-:S04]  /*ad30*/  ISETP.GE.AND P4, PT, R4, 0x1, PT ;  /* 0x000000010400780c */ /* 0x000fc80003f86270 */
[----:B------:R-:W-:-:S13]  /*ad40*/  ISETP.LT.OR P6, PT, R3, 0x1, !P4 ;  /* 0x000000010300780c */ /* 0x000fda00067c1670 */
[----:B------:R-:W0:Y:S02]  /*ad50*/  @!P6 LDC.64 R222, c[0x0][0x5c8] ;  /* 0x00017200ffdeeb82 */ /* 0x000e240000000a00 */
[----:B0-----:R-:W-:-:S05]  /*ad60*/  @!P6 IADD3 R242, P0, R158, R222, RZ ;  /* 0x000000de9ef2e210 */ /* 0x001fca0007f1e0ff */
[----:B------:R-:W-:Y:S01]  /*ad70*/  @!P6 IMAD.X R243, R161, 0x1, R223, P0 ;  /* 0x00000001a1f3e824 */ /* 0x000fe200000e06df */
[----:B------:R-:W-:-:S04]  /*ad80*/  LOP3.LUT P0, RZ, R0, 0x800, RZ, 0xc0, !PT ;  /* 0x0000080000ff7812 */ /* 0x000fc8000780c0ff */
[----:B------:R0:W-:Y:S01]  /*ad90*/  @!P6 STG.E.U8 desc[UR12][R242.64], R239 ;  /* 0x000000eff200e986 */ /* 0x0001e2000c10110c */
[----:B------:R-:W-:Y:S02]  /*ada0*/  ISETP.LT.OR P6, PT, R3, 0x2, !P4 ;  /* 0x000000020300780c */ /* 0x000fe400067c1670 */
[----:B0-----:R-:W-:-:S11]  /*adb0*/  F2FP.SATFINITE.E4M3.F32.PACK_AB_MERGE_C R239, RZ, R123, RZ ;  /* 0x0000007bffef723e */ /* 0x001fd600048070ff */
[----:B------:R-:W0:Y:S02]  /*adc0*/  @!P6 LDC.64 R222, c[0x0][0x5c8] ;  /* 0x00017200ffdeeb82 */ /* 0x000e240000000a00 */
[----:B0-----:R-:W-:-:S05]  /*add0*/  @!P6 IADD3 R222, P1, R158, R222, RZ ;  /* 0x000000de9edee210 */ /* 0x001fca0007f3e0ff */
[----:B------:R-:W-:-:S05]  /*ade0*/  @!P6 IMAD.X R223, R161, 0x1, R223, P1 ;  /* 0x00000001a1dfe824 */ /* 0x000fca00008e06df */
[----:B------:R0:W-:Y:S01]  /*adf0*/  @!P6 STG.E.U8 desc[UR12][R222.64+0x1], R245 ;  /* 0x000001f5de00e986 */ /* 0x0001e2000c10110c */
[----:B------:R-:W-:-:S03]  /*ae00*/  ISETP.LT.OR P6, PT, R3, 0x9, !P4 ;  /* 0x000000090300780c */ /* 0x000fc600067c1670 */
[----:B------:R-:W-:Y:S01]  /*ae10*/  @!P2 STG.E.U8 desc[UR12][R240.64], R247 ;  /* 0x000000f7f000a986 */ /* 0x000fe2000c10110c */
[----:B------:R-:W-:-:S03]  /*ae20*/  LOP3.LUT P2, RZ, R9, 0x400, RZ, 0xc0, !PT ;  /* 0x0000040009ff7812 */ /* 0x000fc6000784c0ff */
[----:B------:R1:W-:Y:S01]  /*ae30*/  @!P3 STG.E.U8 desc[UR12][R220.64+0x1], R239 ;  /* 0x000001efdc00b986 */ /* 0x0003e2000c10110c */
[----:B------:R-:W-:Y:S02]  /*ae40*/  LOP3.LUT P3, RZ, R9, 0x10, RZ, 0xc0, !PT ;  /* 0x0000001009ff7812 */ /* 0x000fe4000786c0ff */
[----:B0-----:R-:W-:-:S03]  /*ae50*/  F2FP.SATFINITE.E4M3.F32.PACK_AB_MERGE_C R223, RZ, R124, RZ ;  /* 0x0000007cffdf723e */ /* 0x001fc600048070ff */
[----:B------:R-:W0:Y:S01]  /*ae60*/  @!P6 LDC.64 R120, c[0x0][0x5c8] ;  /* 0x00017200ff78eb82 */ /* 0x000e220000000a00 */
[----:B-1----:R-:W-:Y:S02]  /*ae70*/  F2FP.SATFINITE.E4M3.F32.PACK_AB_MERGE_C R221, RZ, R125, RZ ;  /* 0x0000007dffdd723e */ /* 0x002fe400048070ff */
[----:B------:R-:W-:Y:S02]  /*ae80*/  F2FP.SATFINITE.E4M3.F32.PACK_AB_MERGE_C R239, RZ, R126, RZ ;  /* 0x0000007effef723e */ /* 0x000fe400048070ff */
[----:B0-----:R-:W-:-:S05]  /*ae90*/  @!P6 IADD3 R242, P1, R158, R120, RZ ;  /* 0x000000789ef2e210 */ /* 0x001fca0007f3e0ff */
[----:B------:R-:W-:-:S05]  /*aea0*/  @!P6 IMAD.X R243, R161, 0x1, R121, P1 ;  /* 0x00000001a1f3e824 */ /* 0x000fca00008e0679 */
[----:B------:R-:W-:Y:S01]  /*aeb0*/  @!P6 STG.E.U8 desc[UR12][R242.64+0x8], R223 ;  /* 0x000008dff200e986 */ /* 0x000fe2000c10110c */
[----:B------:R-:W-:-:S13]  /*aec0*/  ISETP.LT.OR P6, PT, R3, 0xa, !P4 ;  /* 0x0000000a0300780c */ /* 0x000fda00067c1670 */
[----:B------:R-:W0:Y:S02]  /*aed0*/  @!P6 LDC.64 R120, c[0x0][0x5c8] ;  /* 0x00017200ff78eb82 */ /* 0x000e240000000a00 */
[----:B0-----:R-:W-:-:S05]  /*aee0*/  @!P6 IADD3 R122, P1, R158, R120, RZ ;  /* 0x000000789e7ae210 */ /* 0x001fca0007f3e0ff */
[----:B------:R-:W-:Y:S01]  /*aef0*/  @!P6 IMAD.X R123, R161, 0x1, R121, P1 ;  /* 0x00000001a17be824 */ /* 0x000fe200008e0679 */
[----:B------:R-:W-:-:S04]  /*af00*/  LOP3.LUT P1, RZ, R9, 0x200, RZ, 0xc0, !PT ;  /* 0x0000020009ff7812 */ /* 0x000fc8000782c0ff */
[----:B------:R0:W-:Y:S04]  /*af10*/  @!P6 STG.E.U8 desc[UR12][R122.64+0x9], R221 ;  /* 0x000009dd7a00e986 */ /* 0x0001e8000c10110c */
[----:B------:R-:W-:Y:S01]  /*af20*/  @!P0 STG.E.U8 desc[UR12][R218.64+0x8], R239 ;  /* 0x000008efda008986 */ /* 0x000fe2000c10110c */
[----:B------:R-:W-:-:S03]  /*af30*/  LOP3.LUT P0, RZ, R9, 0x8, RZ, 0xc0, !PT ;  /* 0x0000000809ff7812 */ /* 0x000fc6000780c0ff */
[----:B------:R1:W-:Y:S01]  /*af40*/  @!P5 STG.E.U8 desc[UR12][R216.64+0x9], R127 ;  /* 0x0000097fd800d986 */ /* 0x0003e2000c10110c */
[----:B------:R-:W-:Y:S02]  /*af50*/  ISETP.LT.OR P5, PT, R3, 0x11, !P4 ;  /* 0x000000110300780c */ /* 0x000fe400067a1670 */
[----:B0-----:R-:W-:Y:S02]  /*af60*/  F2FP.SATFINITE.E4M3.F32.PACK_AB_MERGE_C R221, RZ, R128, RZ ;  /* 0x00000080ffdd723e */ /* 0x001fe400048070ff */
[----:B-1----:R-:W-:-:S09]  /*af70*/  F2FP.SATFINITE.E4M3.F32.PACK_AB_MERGE_C R127, RZ, R130, RZ ;  /* 0x00000082ff7f723e */ /* 0x002fd200048070ff */
[----:B------:R-:W0:Y:S02]  /*af80*/  @!P5 LDC.64 R120, c[0x0][0x5c8] ;  /* 0x00017200ff78db82 */ /* 0x000e240000000a00 */
[----:B0-----:R-:W-:-:S05]  /*af90*/  @!P5 IADD3 R124, P6, R158, R120, RZ ;  /* 0x000000789e7cd210 */ /* 0x001fca0007fde0ff */
[----:B------:R-:W-:-:S05]  /*afa0*/  @!P5 IMAD.X R125, R161, 0x1, R121, P6 ;  /* 0x00000001a17dd824 */ /* 0x000fca00030e0679 */
[----:B------:R-:W-:Y:S01]  /*afb0*/  @!P5 STG.E.U8 desc[UR12][R124.64+0x10], R221 ;  /* 0x000010dd7c00d986 */ /* 0x000fe2000c10110c */
[----:B------:R-:W-:-:S13]  /*afc0*/  ISETP.LT.OR P5, PT, R3, 0x12, !P4 ;  /* 0x000000120300780c */ /* 0x000fda00067a1670 */
[----:B------:R-:W0:Y:S02]  /*afd0*/  @!P5 LDC.64 R120, c[0x0][0x5c8] ;  /* 0x00017200ff78db82 */ /* 0x000e240000000a00 */
[----:B0-----:R-:W-:-:S05]  /*afe0*/  @!P5 IADD3 R122, P6, R158, R120, RZ ;  /* 0x000000789e7ad210 */ /* 0x001fca0007fde0ff */
[----:B------:R-:W-:-:S05]  /*aff0*/  @!P5 IMAD.X R123, R161, 0x1, R121, P6 ;  /* 0x00000001a17bd824 */ /* 0x000fca00030e0679 */
[----:B------:R0:W-:Y:S01]  /*b000*/  @!P5 STG.E.U8 desc[UR12][R122.64+0x11], R129 ;  /* 0x000011817a00d986 */ /* 0x0001e2000c10110c */
[----:B------:R-:W-:-:S03]  /*b010*/  ISETP.LT.OR P5, PT, R3, 0x19, !P4 ;  /* 0x000000190300780c */ /* 0x000fc600067a1670 */
[----:B------:R1:W-:Y:S01]  /*b020*/  @!P2 STG.E.U8 desc[UR12][R214.64+0x10], R127 ;  /* 0x0000107fd600a986 */ /* 0x0003e2000c10110c */
[----:B------:R-:W-:-:S03]  /*b030*/  LOP3.LUT P2, RZ, R9, 0x100, RZ, 0xc0, !PT ;  /* 0x0000010009ff7812 */ /* 0x000fc6000784c0ff */
[----:B------:R-:W-:Y:S01]  /*b040*/  @!P3 STG.E.U8 desc[UR12][R212.64+0x11], R131 ;  /* 0x00001183d400b986 */ /* 0x000fe2000c10110c */
[----:B------:R-:W-:Y:S02]  /*b050*/  LOP3.LUT P3, RZ, R9, 0x4, RZ, 0xc0, !PT ;  /* 0x0000000409ff7812 */ /* 0x000fe4000786c0ff */
[----:B0-----:R-:W-:-:S03]  /*b060*/  F2FP.SATFINITE.E4M3.F32.PACK_AB_MERGE_C R123, RZ, R132, RZ ;  /* 0x00000084ff7b723e */ /* 0x001fc600048070ff */
[----:B------:R-:W0:Y:S01]  /*b070*/  @!P5 LDC.64 R120, c[0x0][0x5c8] ;  /* 0x00017200ff78db82 */ /* 0x000e220000000a00 */
[----:B-1----:R-:W-:Y:S02]  /*b080*/  F2FP.SATFINITE.E4M3.F32.PACK_AB_MERGE_C R127, RZ, R134, RZ ;  /* 0x00000086ff7f723e */ /* 0x002fe400048070ff */
[----:B0-----:R-:W-:-:S05]  /*b090*/  @!P5 IADD3 R124, P6, R158, R120, RZ ;  /* 0x000000789e7cd210 */ /* 0x001fca0007fde0ff */
[----:B------:R-:W-:-:S05]  /*b0a0*/  @!P5 IMAD.X R125, R161, 0x1, R121, P6 ;  /* 0x00000001a17dd824 */ /* 0x000fca00030e0679 */
[----:B------:R0:W-:Y:S01]  /*b0b0*/  @!P5 STG.E.U8 desc[UR12][R124.64+0x18], R123 ;  /* 0x0000187b7c00d986 */ /* 0x0001e2000c10110c */
[----:B------:R-:W-:Y:S02]  /*b0c0*/  ISETP.LT.OR P5, PT, R3, 0x1a, !P4 ;  /* 0x0000001a0300780c */ /* 0x000fe400067a1670 */
[----:B0-----:R-:W-:-:S11]  /*b0d0*/  F2FP.SATFINITE.E4M3.F32.PACK_AB_MERGE_C R125, RZ, R136, RZ ;  /* 0x00000088ff7d723e */ /* 0x001fd600048070ff */
[----:B------:R-:W0:Y:S02]  /*b0e0*/  @!P5 LDC.64 R120, c[0x0][0x5c8] ;  /* 0x00017200ff78db82 */ /* 0x000e240000000a00 */
[----:B0-----:R-:W-:-:S05]  /*b0f0*/  @!P5 IADD3 R120, P6, R158, R120, RZ ;  /* 0x000000789e78d210 */ /* 0x001fca0007fde0ff */
[----:B------:R-:W-:-:S05]  /*b100*/  @!P5 IMAD.X R121, R161, 0x1, R121, P6 ;  /* 0x00000001a179d824 */ /* 0x000fca00030e0679 */
[----:B------:R-:W-:Y:S01]  /*b110*/  @!P5 STG.E.U8 desc[UR12][R120.64+0x19], R133 ;  /* 0x000019857800d986 */ /* 0x000fe2000c10110c */
[----:B------:R-:W-:-:S03]  /*b120*/  ISETP.LT.OR P5, PT, R3, 0x21, !P4 ;  /* 0x000000210300780c */ /* 0x000fc600067a1670 */
[----:B------:R0:W-:Y:S01]  /*b130*/  @!P1 STG.E.U8 desc[UR12][R210.64+0x18], R127 ;  /* 0x0000187fd2009986 */ /* 0x0001e2000c10110c */
[----:B------:R-:W-:-:S03]  /*b140*/  LOP3.LUT P1, RZ, R9, 0x80, RZ, 0xc0, !PT ;  /* 0x0000008009ff7812 */ /* 0x000fc6000782c0ff */
[----:B------:R-:W-:Y:S01]  /*b150*/  @!P0 STG.E.U8 desc[UR12][R208.64+0x19], R135 ;  /* 0x00001987d0008986 */ /* 0x000fe2000c10110c */
[----:B------:R-:W-:-:S05]  /*b160*/  LOP3.LUT P0, RZ, R9, 0x2, RZ, 0xc0, !PT ;  /* 0x0000000209ff7812 */ /* 0x000fca000780c0ff */
[----:B------:R-:W1:Y:S01]  /*b170*/  @!P5 LDC.64 R122, c[0x0][0x5c8] ;  /* 0x00017200ff7adb82 */ /* 0x000e620000000a00 */
[----:B0-----:R-:W-:Y:S02]  /*b180*/  F2FP.SATFINITE.E4M3.F32.PACK_AB_MERGE_C R127, RZ, R138, RZ ;  /* 0x0000008aff7f723e */ /* 0x001fe400048070ff */
[----:B-1----:R-:W-:-:S05]  /*b190*/  @!P5 IADD3 R122, P6, R158, R122, RZ ;  /* 0x0000007a9e7ad210 */ /* 0x002fca0007fde0ff */
        /* <DEDUP_REMOVED lines=25> */
[----:B------:R-:W-:Y:S01]  /*b330*/  @!P1 STG.E.U8 desc[UR12][R202.64+0x28], R127 ;  /* 0x0000287fca009986 */ /* 0x000fe2000c10110c */
[----:B------:R-:W-:-:S03]  /*b340*/  LOP3.LUT P1, RZ, R0, 0x40000000, RZ, 0xc0, !PT ;  /* 0x4000000000ff7812 */ /* 0x000fc6000782c0ff */
[----:B------:R-:W-:Y:S01]  /*b350*/  @!P0 STG.E.U8 desc[UR12][R200.64+0x29], R143 ;  /* 0x0000298fc8008986 */ /* 0x000fe2000c10110c */
[----:B------:R-:W-:Y:S02]  /*b360*/  LOP3.LUT P0, RZ, R9, 0x20, RZ, 0xc0, !PT ;  /* 0x0000002009ff7812 */ /* 0x000fe4000780c0ff */
[----:B------:R-:W-:-:S03]  /*b370*/  F2FP.SATFINITE.E4M3.F32.PACK_AB_MERGE_C R9, RZ, R144, RZ ;  /* 0x00000090ff09723e */ /* 0x000fc600048070ff */
[----:B------:R-:W0:Y:S02]  /*b380*/  @!P5 LDC.64 R122, c[0x0][0x5c8] ;  /* 0x00017200ff7adb82 */ /* 0x000e240000000a00 */
        /* <DEDUP_REMOVED lines=9> */
[C---:B------:R-:W-:Y:S02]  /*b420*/  ISETP.LT.OR P5, PT, R3.reuse, 0x39, !P4 ;  /* 0x000000390300780c */ /* 0x040fe400067a1670 */
[----:B------:R-:W-:Y:S01]  /*b430*/  ISETP.LT.OR P4, PT, R3, 0x3a, !P4 ;  /* 0x0000003a0300780c */ /* 0x000fe20006781670 */
[----:B------:R0:W-:Y:S01]  /*b440*/  @!P2 STG.E.U8 desc[UR12][R198.64+0x30], R125 ;  /* 0x0000307dc600a986 */ /* 0x0001e2000c10110c */
[----:B------:R-:W-:-:S03]  /*b450*/  LOP3.LUT P2, RZ, R0, 0x10000000, RZ, 0xc0, !PT ;  /* 0x1000000000ff7812 */ /* 0x000fc6000784c0ff */
[----:B------:R-:W-:Y:S01]  /*b460*/  @!P3 STG.E.U8 desc[UR12][R196.64+0x31], R147 ;  /* 0x00003193c400b986 */ /* 0x000fe2000c10110c */
[C---:B------:R-:W-:Y:S02]  /*b470*/  LOP3.LUT P3, RZ, R0.reuse, 0x8000, RZ, 0xc0, !PT ;  /* 0x0000800000ff7812 */ /* 0x040fe4000786c0ff */
[----:B------:R-:W-:Y:S02]  /*b480*/  P2R R124, PR, RZ, 0x4 ;  /* 0x00000004ff7c7803 */ /* 0x000fe40000000000 */
[----:B------:R-:W-:Y:S01]  /*b490*/  LOP3.LUT P2, RZ, R0, 0x4000, RZ, 0xc0, !PT ;  /* 0x0000400000ff7812 */ /* 0x000fe2000784c0ff */
[----:B------:R-:W1:Y:S01]  /*b4a0*/  @!P5 LDC.64 R122, c[0x0][0x5c8] ;  /* 0x00017200ff7adb82 */ /* 0x000e620000000a00 */
[----:B0-----:R-:W-:-:S07]  /*b4b0*/  F2FP.SATFINITE.E4M3.F32.PACK_AB_MERGE_C R125, RZ, R150, RZ ;  /* 0x00000096ff7d723e */ /* 0x001fce00048070ff */
[----:B------:R-:W0:Y:S01]  /*b4c0*/  @!P4 LDC.64 R120, c[0x0][0x5c8] ;  /* 0x00017200ff78cb82 */ /* 0x000e220000000a00 */
[----:B-1----:R-:W-:-:S05]  /*b4d0*/  @!P5 IADD3 R122, P6, R158, R122, RZ ;  /* 0x0000007a9e7ad210 */ /* 0x002fca0007fde0ff */
[----:B------:R-:W-:Y:S01]  /*b4e0*/  @!P5 IMAD.X R123, R161, 0x1, R123, P6 ;  /* 0x00000001a17bd824 */ /* 0x000fe200030e067b */
[----:B------:R-:W-:-:S04]  /*b4f0*/  LOP3.LUT P6, RZ, R0, 0x2000, RZ, 0xc0, !PT ;  /* 0x0000200000ff7812 */ /* 0x000fc800078cc0ff */
[----:B------:R1:W-:Y:S01]  /*b500*/  @!P5 STG.E.U8 desc[UR12][R122.64+0x38], R9 ;  /* 0x000038097a00d986 */ /* 0x0003e2000c10110c */
[----:B0-----:R-:W-:-:S05]  /*b510*/  @!P4 IADD3 R120, P5, R158, R120, RZ ;  /* 0x000000789e78c210 */ /* 0x001fca0007fbe0ff */
[----:B------:R-:W-:Y:S01]  /*b520*/  @!P4 IMAD.X R121, R161, 0x1, R121, P5 ;  /* 0x00000001a179c824 */ /* 0x000fe200028e0679 */
[----:B------:R-:W-:-:S04]  /*b530*/  LOP3.LUT P5, RZ, R0, 0x20000000, RZ, 0xc0, !PT ;  /* 0x2000000000ff7812 */ /* 0x000fc800078ac0ff */
[----:B------:R0:W-:Y:S01]  /*b540*/  @!P4 STG.E.U8 desc[UR12][R120.64+0x39], R149 ;  /* 0x000039957800c986 */ /* 0x0001e2000c10110c */
[----:B-1----:R-:W-:Y:S01]  /*b550*/  F2FP.SATFINITE.E4M3.F32.PACK_AB_MERGE_C R9, RZ, R88, RZ ;  /* 0x00000058ff09723e */ /* 0x002fe200048070ff */
[----:B------:R-:W1:Y:S01]  /*b560*/  @!P2 LDC.64 R122, c[0x0][0x5c8] ;  /* 0x00017200ff7aab82 */ /* 0x000e620000000a00 */
[C---:B------:R-:W-:Y:S01]  /*b570*/  LOP3.LUT P4, RZ, R0.reuse, 0x80000000, RZ, 0xc0, !PT ;  /* 0x8000000000ff7812 */ /* 0x040fe2000788c0ff */
[----:B------:R-:W-:Y:S01]  /*b580*/  @!P0 STG.E.U8 desc[UR12][R194.64+0x38], R125 ;  /* 0x0000387dc2008986 */ /* 0x000fe2000c10110c */
[----:B------:R-:W-:Y:S02]  /*b590*/  LOP3.LUT P0, RZ, R0, 0x8000000, RZ, 0xc0, !PT ;  /* 0x0800000000ff7812 */ /* 0x000fe4000780c0ff */
[----:B0-----:R-:W-:-:S03]  /*b5a0*/  F2FP.SATFINITE.E4M3.F32.PACK_AB_MERGE_C R121, RZ, R89, RZ ;  /* 0x00000059ff79723e */ /* 0x001fc600048070ff */
[----:B------:R-:W0:Y:S06]  /*b5b0*/  @!P3 LDC.64 R88, c[0x0][0x5c8] ;  /* 0x00017200ff58bb82 */ /* 0x000e2c0000000a00 */
[----:B------:R-:W-:Y:S04]  /*b5c0*/  @!P4 STG.E.U8 desc[UR12][R192.64+0x39], R151 ;  /* 0x00003997c000c986 */ /* 0x000fe8000c10110c */
[----:B------:R2:W-:Y:S01]  /*b5d0*/  @!P1 STG.E.U8 desc[UR12][R190.64], R9 ;  /* 0x00000009be009986 */ /* 0x0005e2000c10110c */
[----:B------:R-:W-:-:S03]  /*b5e0*/  LOP3.LUT P1, RZ, R0, 0x1000, RZ, 0xc0, !PT ;  /* 0x0000100000ff7812 */ /* 0x000fc6000782c0ff */
[----:B------:R-:W-:Y:S01]  /*b5f0*/  @!P5 STG.E.U8 desc[UR12][R188.64+0x1], R121 ;  /* 0x00000179bc00d986 */ /* 0x000fe2000c10110c */
[----:B------:R-:W-:Y:S02]  /*b600*/  LOP3.LUT P5, RZ, R0, 0x2000000, RZ, 0xc0, !PT ;  /* 0x0200000000ff7812 */ /* 0x000fe400078ac0ff */
[----:B--2---:R-:W-:Y:S02]  /*b610*/  F2FP.SATFINITE.E4M3.F32.PACK_AB_MERGE_C R9, RZ, R92, RZ ;  /* 0x0000005cff09723e */ /* 0x004fe400048070ff */
[----:B0-----:R-:W-:Y:S02]  /*b620*/  @!P3 IADD3 R88, P4, R11, R88, RZ ;  /* 0x000000580b58b210 */ /* 0x001fe40007f9e0ff */
[----:B------:R-:W-:-:S03]  /*b630*/  F2FP.SATFINITE.E4M3.F32.PACK_AB_MERGE_C R11, RZ, R90, RZ ;  /* 0x0000005aff0b723e */ /* 0x000fc600048070ff */
[----:B------:R-:W-:Y:S01]  /*b640*/  @!P3 IMAD.X R89, R12, 0x1, R89, P4 ;  /* 0x000000010c59b824 */ /* 0x000fe200020e0659 */
[----:B-1----:R-:W-:-:S04]  /*b650*/  @!P2 IADD3 R12, P4, R13, R122, RZ ;  /* 0x0000007a0d0ca210 */ /* 0x002fc80007f9e0ff */
[----:B------:R0:W-:Y:S01]  /*b660*/  @!P3 STG.E.U8 desc[UR12][R88.64], R11 ;  /* 0x0000000b5800b986 */ /* 0x0001e2000c10110c */
[----:B------:R-:W-:Y:S01]  /*b670*/  @!P2 IMAD.X R13, R14, 0x1, R123, P4 ;  /* 0x000000010e0da824 */ /* 0x000fe200020e067b */
[----:B------:R-:W-:Y:S02]  /*b680*/  LOP3.LUT P4, RZ, R0, 0x4000, RZ, 0xc0, !PT ;  /* 0x0000400000ff7812 */ /* 0x000fe4000788c0ff */
[----:B------:R-:W-:Y:S02]  /*b690*/  ISETP.NE.AND P2, PT, R124, RZ, PT ;  /* 0x000000ff7c00720c */ /* 0x000fe40003f45270 */
[----:B------:R-:W-:Y:S01]  /*b6a0*/  LOP3.LUT P3, RZ, R0, 0x400, RZ, 0xc0, !PT ;  /* 0x0000040000ff7812 */ /* 0x000fe2000786c0ff */
[----:B0-----:R-:W0:Y:S01]  /*b6b0*/  @!P6 LDC.64 R88, c[0x0][0x5c8] ;  /* 0x00017200ff58eb82 */ /* 0x001e220000000a00 */
[----:B------:R-:W-:-:S07]  /*b6c0*/  F2FP.SATFINITE.E4M3.F32.PACK_AB_MERGE_C R11, RZ, R94, RZ ;  /* 0x0000005eff0b723e */ /* 0x000fce00048070ff */
[----:B------:R1:W-:Y:S04]  /*b6d0*/  @!P4 STG.E.U8 desc[UR12][R12.64+0x1], R91 ;  /* 0x0000015b0c00c986 */ /* 0x0003e8000c10110c */
[----:B------:R2:W-:Y:S01]  /*b6e0*/  @!P2 STG.E.U8 desc[UR12][R186.64+0x8], R9 ;  /* 0x00000809ba00a986 */ /* 0x0005e2000c10110c */
[----:B------:R-:W-:-:S03]  /*b6f0*/  LOP3.LUT P2, RZ, R0, 0x200, RZ, 0xc0, !PT ;  /* 0x0000020000ff7812 */ /* 0x000fc6000784c0ff */
[----:B------:R-:W-:Y:S01]  /*b700*/  @!P0 STG.E.U8 desc[UR12][R184.64+0x9], R93 ;  /* 0x0000095db8008986 */ /* 0x000fe2000c10110c */
[----:B------:R-:W-:Y:S01]  /*b710*/  LOP3.LUT P0, RZ, R0, 0x1000000, RZ, 0xc0, !PT ;  /* 0x0100000000ff7812 */ /* 0x000fe2000780c0ff */
[----:B-1----:R-:W1:Y:S01]  /*b720*/  @!P1 LDC.64 R12, c[0x0][0x5c8] ;  /* 0x00017200ff0c9b82 */ /* 0x002e620000000a00 */
[----:B--2---:R-:W-:Y:S02]  /*b730*/  F2FP.SATFINITE.E4M3.F32.PACK_AB_MERGE_C R9, RZ, R96, RZ ;  /* 0x00000060ff09723e */ /* 0x004fe400048070ff */
[----:B0-----:R-:W-:-:S05]  /*b740*/  @!P6 IADD3 R14, P4, R15, R88, RZ ;  /* 0x000000580f0ee210 */ /* 0x001fca0007f9e0ff */
[----:B------:R-:W-:-:S05]  /*b750*/  @!P6 IMAD.X R15, R16, 0x1, R89, P4 ;  /* 0x00000001100fe824 */ /* 0x000fca00020e0659 */
[----:B------:R0:W-:Y:S01]  /*b760*/  @!P6 STG.E.U8 desc[UR12][R14.64+0x8], R11 ;  /* 0x0000080b0e00e986 */ /* 0x0001e2000c10110c */
[----:B------:R-:W-:Y:S02]  /*b770*/  LOP3.LUT P6, RZ, R0, 0x800000, RZ, 0xc0, !PT ;  /* 0x0080000000ff7812 */ /* 0x000fe400078cc0ff */
[----:B-1----:R-:W-:-:S05]  /*b780*/  @!P1 IADD3 R12, P4, R17, R12, RZ ;  /* 0x0000000c110c9210 */ /* 0x002fca0007f9e0ff */
[----:B------:R-:W-:Y:S01]  /*b790*/  @!P1 IMAD.X R13, R18, 0x1, R13, P4 ;  /* 0x00000001120d9824 */ /* 0x000fe200020e060d */
[----:B------:R-:W-:Y:S01]  /*b7a0*/  LOP3.LUT P4, RZ, R0, 0x4000000, RZ, 0xc0, !PT ;  /* 0x0400000000ff7812 */ /* 0x000fe2000788c0ff */
[----:B0-----:R-:W0:Y:S01]  /*b7b0*/  @!P3 LDC.64 R14, c[0x0][0x5c8] ;  /* 0x00017200ff0ebb82 */ /* 0x001e220000000a00 */
[----:B------:R-:W-:Y:S02]  /*b7c0*/  F2FP.SATFINITE.E4M3.F32.PACK_AB_MERGE_C R11, RZ, R98, RZ ;  /* 0x00000062ff0b723e */ /* 0x000fe400048070ff */
[----:B------:R1:W-:Y:S01]  /*b7d0*/  @!P1 STG.E.U8 desc[UR12][R12.64+0x9], R95 ;  /* 0x0000095f0c009986 */ /* 0x0003e2000c10110c */
[----:B------:R-:W-:-:S08]  /*b7e0*/  ISETP.NE.AND P1, PT, R238, RZ, PT ;  /* 0x000000ffee00720c */ /* 0x000fd00003f25270 */
[----:B------:R2:W-:Y:S01]  /*b7f0*/  @!P4 STG.E.U8 desc[UR12][R182.64+0x10], R9 ;  /* 0x00001009b600c986 */ /* 0x0005e2000c10110c */
[----:B-1----:R-:W1:Y:S03]  /*b800*/  @!P2 LDC.64 R12, c[0x0][0x5c8] ;  /* 0x00017200ff0cab82 */ /* 0x002e660000000a00 */
[----:B------:R-:W-:Y:S01]  /*b810*/  @!P5 STG.E.U8 desc[UR12][R180.64+0x11], R97 ;  /* 0x00001161b400d986 */ /* 0x000fe2000c10110c */
[----:B------:R-:W-:Y:S02]  /*b820*/  LOP3.LUT P5, RZ, R0, 0x400000, RZ, 0xc0, !PT ;  /* 0x0040000000ff7812 */ /* 0x000fe400078ac0ff */
[----:B0-----:R-:W-:Y:S02]  /*b830*/  @!P3 IADD3 R14, P4, R19, R14, RZ ;  /* 0x0000000e130eb210 */ /* 0x001fe40007f9e0ff */
[----:B--2---:R-:W-:Y:S01]  /*b840*/  F2FP.SATFINITE.E4M3.F32.PACK_AB_MERGE_C R9, RZ, R100, RZ ;  /* 0x00000064ff09723e */ /* 0x004fe200048070ff */
[----:B------:R-:W0:Y:S02]  /*b850*/  @!P1 LDC.64 R18, c[0x0][0x5c8] ;  /* 0x00017200ff129b82 */ /* 0x000e240000000a00 */
[----:B------:R-:W-:-:S05]  /*b860*/  @!P3 IMAD.X R15, R20, 0x1, R15, P4 ;  /* 0x00000001140fb824 */ /* 0x000fca00020e060f */
[----:B------:R2:W-:Y:S01]  /*b870*/  @!P3 STG.E.U8 desc[UR12][R14.64+0x10], R11 ;  /* 0x0000100b0e00b986 */ /* 0x0005e2000c10110c */
[----:B------:R-:W-:Y:S02]  /*b880*/  LOP3.LUT P3, RZ, R0, 0x200000, RZ, 0xc0, !PT ;  /* 0x0020000000ff7812 */ /* 0x000fe4000786c0ff */
[----:B-1----:R-:W-:-:S05]  /*b890*/  @!P2 IADD3 R12, P4, R21, R12, RZ ;  /* 0x0000000c150ca210 */ /* 0x002fca0007f9e0ff */
[----:B------:R-:W-:Y:S01]  /*b8a0*/  @!P2 IMAD.X R13, R22, 0x1, R13, P4 ;  /* 0x00000001160da824 */ /* 0x000fe200020e060d */
[----:B------:R-:W-:Y:S02]  /*b8b0*/  ISETP.NE.AND P2, PT, R235, RZ, PT ;  /* 0x000000ffeb00720c */ /* 0x000fe40003f45270 */
[----:B--2---:R-:W-:Y:S02]  /*b8c0*/  F2FP.SATFINITE.E4M3.F32.PACK_AB_MERGE_C R11, RZ, R102, RZ ;  /* 0x00000066ff0b723e */ /* 0x004fe400048070ff */
[----:B------:R-:W-:-:S13]  /*b8d0*/  ISETP.LT.OR P4, PT, R3, 0x12, !P2 ;  /* 0x000000120300780c */ /* 0x000fda0005781670 */
[----:B------:R-:W-:Y:S04]  /*b8e0*/  @!P4 STG.E.U8 desc[UR12][R12.64+0x11], R99 ;  /* 0x000011630c00c986 */ /* 0x000fe8000c10110c */
[----:B------:R1:W-:Y:S01]  /*b8f0*/  @!P0 STG.E.U8 desc[UR12][R178.64+0x18], R9 ;  /* 0x00001809b2008986 */ /* 0x0003e2000c10110c */
[----:B------:R-:W-:-:S03]  /*b900*/  ISETP.LT.OR P0, PT, R3, 0x19, !P2 ;  /* 0x000000190300780c */ /* 0x000fc60005701670 */
[----:B------:R-:W-:Y:S01]  /*b910*/  @!P6 STG.E.U8 desc[UR12][R176.64+0x19], R101 ;  /* 0x00001965b000e986 */ /* 0x000fe2000c10110c */
[----:B------:R-:W-:Y:S02]  /*b920*/  LOP3.LUT P6, RZ, R0, 0x100000, RZ, 0xc0, !PT ;  /* 0x0010000000ff7812 */ /* 0x000fe400078cc0ff */
[----:B-1----:R-:W-:-:S07]  /*b930*/  F2FP.SATFINITE.E4M3.F32.PACK_AB_MERGE_C R9, RZ, R104, RZ ;  /* 0x00000068ff09723e */ /* 0x002fce00048070ff */
[----:B------:R-:W1:Y:S02]  /*b940*/  @!P0 LDC.64 R14, c[0x0][0x5c8] ;  /* 0x00017200ff0e8b82 */ /* 0x000e640000000a00 */
[----:B-1----:R-:W-:-:S05]  /*b950*/  @!P0 IADD3 R14, P4, R23, R14, RZ ;  /* 0x0000000e170e8210 */ /* 0x002fca0007f9e0ff */
[----:B------:R-:W-:Y:S01]  /*b960*/  @!P0 IMAD.X R15, R152, 0x1, R15, P4 ;  /* 0x00000001980f8824 */ /* 0x000fe200020e060f */
[C---:B------:R-:W-:Y:S02]  /*b970*/  ISETP.LT.OR P0, PT, R3.reuse, 0x1a, !P2 ;  /* 0x0000001a0300780c */ /* 0x040fe40005701670 */
[----:B------:R-:W-:-:S11]  /*b980*/  ISETP.LT.OR P4, PT, R3, 0x19, !P2 ;  /* 0x000000190300780c */ /* 0x000fd60005781670 */
[----:B------:R-:W1:Y:S02]  /*b990*/  @!P0 LDC.64 R12, c[0x0][0x5c8] ;  /* 0x00017200ff0c8b82 */ /* 0x000e640000000a00 */
[----:B------:R2:W-:Y:S02]  /*b9a0*/  @!P4 STG.E.U8 desc[UR12][R14.64+0x18], R11 ;  /* 0x0000180b0e00c986 */ /* 0x0005e4000c10110c */
[----:B--2---:R-:W-:Y:S02]  /*b9b0*/  F2FP.SATFINITE.E4M3.F32.PACK_AB_MERGE_C R11, RZ, R106, RZ ;  /* 0x0000006aff0b723e */ /* 0x004fe400048070ff */
[----:B-1----:R-:W-:-:S05]  /*b9c0*/  @!P0 IADD3 R12, P4, R153, R12, RZ ;  /* 0x0000000c990c8210 */ /* 0x002fca0007f9e0ff */
[----:B------:R-:W-:Y:S01]  /*b9d0*/  @!P0 IMAD.X R13, R154, 0x1, R13, P4 ;  /* 0x000000019a0d8824 */ /* 0x000fe200020e060d */
[----:B------:R-:W-:Y:S02]  /*b9e0*/  ISETP.LT.OR P4, PT, R3, 0x1a, !P2 ;  /* 0x0000001a0300780c */ /* 0x000fe40005781670 */
[----:B------:R-:W-:-:S11]  /*b9f0*/  ISETP.NE.AND P0, PT, R234, RZ, PT ;  /* 0x000000ffea00720c */ /* 0x000fd60003f05270 */
[----:B------:R-:W-:Y:S02]  /*ba00*/  @!P4 STG.E.U8 desc[UR12][R12.64+0x19], R103 ;  /* 0x000019670c00c986 */ /* 0x000fe4000c10110c */
[----:B------:R-:W1:Y:S02]  /*ba10*/  @!P0 LDC.64 R16, c[0x0][0x5c8] ;  /* 0x00017200ff108b82 */ /* 0x000e640000000a00 */
[----:B------:R2:W-:Y:S01]  /*ba20*/  @!P5 STG.E.U8 desc[UR12][R174.64+0x20], R9 ;  /* 0x00002009ae00d986 */ /* 0x0005e2000c10110c */
[----:B------:R-:W-:-:S03]  /*ba30*/  ISETP.LT.OR P5, PT, R3, 0x21, !P2 ;  /* 0x000000210300780c */ /* 0x000fc600057a1670 */
[----:B------:R-:W-:Y:S01]  /*ba40*/  @!P3 STG.E.U8 desc[UR12][R172.64+0x21], R105 ;  /* 0x00002169ac00b986 */ /* 0x000fe2000c10110c */
[----:B------:R-:W-:Y:S02]  /*ba50*/  ISETP.LT.OR P3, PT, R3, 0x22, !P2 ;  /* 0x000000220300780c */ /* 0x000fe40005761670 */
[----:B--2---:R-:W-:-:S07]  /*ba60*/  F2FP.SATFINITE.E4M3.F32.PACK_AB_MERGE_C R9, RZ, R108, RZ ;  /* 0x0000006cff09723e */ /* 0x004fce00048070ff */
[----:B------:R-:W2:Y:S08]  /*ba70*/  @!P5 LDC.64 R14, c[0x0][0x5c8] ;  /* 0x00017200ff0edb82 */ /* 0x000eb00000000a00 */
[----:B------:R-:W3:Y:S01]  /*ba80*/  @!P3 LDC.64 R12, c[0x0][0x5c8] ;  /* 0x00017200ff0cbb82 */ /* 0x000ee20000000a00 */
[----:B--2---:R-:W-:-:S05]  /*ba90*/  @!P5 IADD3 R14, P4, R155, R14, RZ ;  /* 0x0000000e9b0ed210 */ /* 0x004fca0007f9e0ff */
[----:B------:R-:W-:Y:S01]  /*baa0*/  @!P5 IMAD.X R15, R224, 0x1, R15, P4 ;  /* 0x00000001e00fd824 */ /* 0x000fe200020e060f */
[----:B---3--:R-:W-:-:S04]  /*bab0*/  @!P3 IADD3 R12, P4, R225, R12, RZ ;  /* 0x0000000ce10cb210 */ /* 0x008fc80007f9e0ff */
[----:B------:R2:W-:Y:S01]  /*bac0*/  @!P5 STG.E.U8 desc[UR12][R14.64+0x20], R11 ;  /* 0x0000200b0e00d986 */ /* 0x0005e2000c10110c */
[----:B------:R-:W-:Y:S01]  /*bad0*/  LOP3.LUT P5, RZ, R0, 0x20000, RZ, 0xc0, !PT ;  /* 0x0002000000ff7812 */ /* 0x000fe200078ac0ff */
[----:B------:R-:W-:Y:S01]  /*bae0*/  @!P3 IMAD.X R13, R226, 0x1, R13, P4 ;  /* 0x00000001e20db824 */ /* 0x000fe200020e060d */
[----:B------:R-:W-:-:S04]  /*baf0*/  LOP3.LUT P4, RZ, R0, 0x80000, RZ, 0xc0, !PT ;  /* 0x0008000000ff7812 */ /* 0x000fc8000788c0ff */
[----:B------:R3:W-:Y:S01]  /*bb00*/  @!P3 STG.E.U8 desc[UR12][R12.64+0x21], R107 ;  /* 0x0000216b0c00b986 */ /* 0x0007e2000c10110c */
[----:B------:R-:W-:-:S03]  /*bb10*/  ISETP.NE.AND P3, PT, R231, RZ, PT ;  /* 0x000000ffe700720c */ /* 0x000fc60003f65270 */
[----:B------:R4:W-:Y:S01]  /*bb20*/  @!P6 STG.E.U8 desc[UR12][R170.64+0x28], R9 ;  /* 0x00002809aa00e986 */ /* 0x0009e2000c10110c */
[----:B------:R-:W-:Y:S02]  /*bb30*/  ISETP.LT.OR P6, PT, R3, 0x29, !P2 ;  /* 0x000000290300780c */ /* 0x000fe400057c1670 */
[----:B--2---:R-:W-:Y:S02]  /*bb40*/  F2FP.SATFINITE.E4M3.F32.PACK_AB_MERGE_C R11, RZ, R110, RZ ;  /* 0x0000006eff0b723e */ /* 0x004fe400048070ff */
[----:B------:R-:W-:Y:S05]  /*bb50*/  @!P4 STG.E.U8 desc[UR12][R168.64+0x29], R109 ;  /* 0x0000296da800c986 */ /* 0x000fea000c10110c */
[----:B---3--:R-:W2:Y:S01]  /*bb60*/  @!P3 LDC.64 R12, c[0x0][0x5c8] ;  /* 0x00017200ff0cbb82 */ /* 0x008ea20000000a00 */
[----:B----4-:R-:W-:-:S07]  /*bb70*/  F2FP.SATFINITE.E4M3.F32.PACK_AB_MERGE_C R9, RZ, R112, RZ ;  /* 0x00000070ff09723e */ /* 0x010fce00048070ff */
[----:B------:R-:W3:Y:S02]  /*bb80*/  @!P6 LDC.64 R14, c[0x0][0x5c8] ;  /* 0x00017200ff0eeb82 */ /* 0x000ee40000000a00 */
[----:B---3--:R-:W-:-:S05]  /*bb90*/  @!P6 IADD3 R14, P4, R227, R14, RZ ;  /* 0x0000000ee30ee210 */ /* 0x008fca0007f9e0ff */
[----:B------:R-:W-:Y:S01]  /*bba0*/  @!P6 IMAD.X R15, R228, 0x1, R15, P4 ;  /* 0x00000001e40fe824 */ /* 0x000fe200020e060f */
[----:B--2---:R-:W-:-:S04]  /*bbb0*/  @!P3 IADD3 R12, P4, R229, R12, RZ ;  /* 0x0000000ce50cb210 */ /* 0x004fc80007f9e0ff */
[----:B------:R2:W-:Y:S01]  /*bbc0*/  @!P6 STG.E.U8 desc[UR12][R14.64+0x28], R11 ;  /* 0x0000280b0e00e986 */ /* 0x0005e2000c10110c */
[----:B------:R-:W-:Y:S01]  /*bbd0*/  @!P3 IMAD.X R13, R230, 0x1, R13, P4 ;  /* 0x00000001e60db824 */ /* 0x000fe200020e060d */
[----:B------:R-:W-:Y:S02]  /*bbe0*/  ISETP.LT.OR P4, PT, R3, 0x2a, !P2 ;  /* 0x0000002a0300780c */ /* 0x000fe40005781670 */
[----:B------:R-:W-:Y:S02]  /*bbf0*/  ISETP.NE.AND P3, PT, R10, RZ, PT ;  /* 0x000000ff0a00720c */ /* 0x000fe40003f65270 */
[----:B------:R-:W-:Y:S02]  /*bc00*/  LOP3.LUT P6, RZ, R0, 0x10000, RZ, 0xc0, !PT ;  /* 0x0001000000ff7812 */ /* 0x000fe400078cc0ff */
[----:B--2---:R-:W-:-:S07]  /*bc10*/  F2FP.SATFINITE.E4M3.F32.PACK_AB_MERGE_C R15, RZ, R114, RZ ;  /* 0x00000072ff0f723e */ /* 0x004fce00048070ff */
[----:B------:R0:W-:Y:S01]  /*bc20*/  @!P4 STG.E.U8 desc[UR12][R12.64+0x29], R111 ;  /* 0x0000296f0c00c986 */ /* 0x0001e2000c10110c */
[C---:B------:R-:W-:Y:S02]  /*bc30*/  ISETP.LT.OR P4, PT, R3.reuse, 0x31, !P3 ;  /* 0x000000310300780c */ /* 0x040fe40005f81670 */
[----:B------:R-:W-:-:S11]  /*bc40*/  ISETP.LT.OR P3, PT, R3, 0x3a, !P3 ;  /* 0x0000003a0300780c */ /* 0x000fd60005f61670 */
[----:B------:R2:W-:Y:S01]  /*bc50*/  @!P4 STG.E.U8 desc[UR12][R166.64+0x30], R9 ;  /* 0x00003009a600c986 */ /* 0x0005e2000c10110c */
[----:B-1----:R-:W-:-:S03]  /*bc60*/  @!P0 IADD3 R10, P4, R233, R16, RZ ;  /* 0x00000010e90a8210 */ /* 0x002fc60007f9e0ff */
[----:B------:R-:W-:Y:S01]  /*bc70*/  @!P5 STG.E.U8 desc[UR12][R164.64+0x31], R113 ;  /* 0x00003171a400d986 */ /* 0x000fe2000c10110c */
[----:B------:R-:W-:Y:S01]  /*bc80*/  ISETP.LT.OR P5, PT, R3, 0x39, !P2 ;  /* 0x000000390300780c */ /* 0x000fe200057a1670 */
[----:B------:R-:W-:Y:S01]  /*bc90*/  @!P0 IMAD.X R11, R232, 0x1, R17, P4 ;  /* 0x00000001e80b8824 */ /* 0x000fe200020e0611 */
[----:B0-----:R-:W-:Y:S01]  /*bca0*/  @!P1 IADD3 R12, P4, R237, R18, RZ ;  /* 0x00000012ed0c9210 */ /* 0x001fe20007f9e0ff */
[----:B------:R-:W0:Y:S01]  /*bcb0*/  @!P3 LDC.64 R16, c[0x0][0x5c8] ;  /* 0x00017200ff10bb82 */ /* 0x000e220000000a00 */
[----:B------:R-:W-:Y:S02]  /*bcc0*/  ISETP.LT.OR P2, PT, R3, 0x3a, !P2 ;  /* 0x0000003a0300780c */ /* 0x000fe40005741670 */
[----:B------:R-:W-:Y:S01]  /*bcd0*/  @!P0 STG.E.U8 desc[UR12][R10.64+0x30], R15 ;  /* 0x0000300f0a008986 */ /* 0x000fe2000c10110c */
[----:B------:R-:W-:Y:S01]  /*bce0*/  @!P1 IMAD.X R13, R236, 0x1, R19, P4 ;  /* 0x00000001ec0d9824 */ /* 0x000fe200020e0613 */
[----:B--2---:R-:W-:Y:S02]  /*bcf0*/  F2FP.SATFINITE.E4M3.F32.PACK_AB_MERGE_C R9, RZ, R116, RZ ;  /* 0x00000074ff09723e */ /* 0x004fe400048070ff */
[----:B------:R-:W-:-:S02]  /*bd00*/  ISETP.GE.AND P0, PT, R4, 0x81, PT ;  /* 0x000000810400780c */ /* 0x000fc40003f06270 */
[----:B------:R1:W-:Y:S01]  /*bd10*/  @!P1 STG.E.U8 desc[UR12][R12.64+0x31], R115 ;  /* 0x000031730c009986 */ /* 0x0003e2000c10110c */
[----:B------:R-:W2:Y:S01]  /*bd20*/  @!P5 LDC.64 R18, c[0x0][0x5c8] ;  /* 0x00017200ff12db82 */ /* 0x000ea20000000a00 */
[----:B------:R-:W-:Y:S02]  /*bd30*/  ISETP.LT.OR P4, PT, R3, 0x1, !P0 ;  /* 0x000000010300780c */ /* 0x000fe40004781670 */
[----:B------:R3:W-:Y:S01]  /*bd40*/  @!P6 STG.E.U8 desc[UR12][R162.64+0x38], R9 ;  /* 0x00003809a200e986 */ /* 0x0007e2000c10110c */
[----:B-1----:R-:W-:Y:S01]  /*bd50*/  IMAD.WIDE.U32 R12, R156, 0x80, RZ ;  /* 0x000000809c0c7825 */ /* 0x002fe200078e00ff */
[----:B0-----:R-:W-:-:S09]  /*bd60*/  @!P3 IADD3 R10, P1, P6, R158, R16, R8 ;  /* 0x000000109e0ab210 */ /* 0x001fd20007e3e008 */
[----:B------:R-:W0:Y:S01]  /*bd70*/  @!P4 LDC.64 R20, c[0x0][0x5c8] ;  /* 0x00017200ff14cb82 */ /* 0x000e220000000a00 */
[----:B------:R-:W-:Y:S02]  /*bd80*/  @!P3 IADD3.X R11, R161, R17, R7, P1, P6 ;  /* 0x00000011a10bb210 */ /* 0x000fe40000fec407 */
[----:B------:R-:W-:-:S05]  /*bd90*/  @!P5 IADD3 R15, P1, P6, R8, R158, R5 ;  /* 0x0000009e080fd210 */ /* 0x000fca0007e3e005 */
[----:B------:R-:W1:Y:S01]  /*bda0*/  @!P2 LDC.64 R16, c[0x0][0x5c8] ;  /* 0x00017200ff10ab82 */ /* 0x000e620000000a00 */
[----:B------:R-:W-:Y:S01]  /*bdb0*/  @!P5 IADD3.X R0, R7, R161, R6, P1, P6 ;  /* 0x000000a10700d210 */ /* 0x000fe20000fec406 */
[----:B------:R4:W-:Y:S01]  /*bdc0*/  @!P3 STG.E.U8 desc[UR12][R10.64+0x39], R117 ;  /* 0x000039750a00b986 */ /* 0x0009e2000c10110c */
[----:B------:R-:W-:Y:S02]  /*bdd0*/  ISETP.LT.OR P1, PT, R3, 0x2, !P0 ;  /* 0x000000020300780c */ /* 0x000fe40004721670 */
[----:B--2---:R-:W-:-:S05]  /*bde0*/  @!P5 IADD3 R14, P6, R15, R18, RZ ;  /* 0x000000120f0ed210 */ /* 0x004fca0007fde0ff */
[----:B------:R-:W-:Y:S01]  /*bdf0*/  @!P5 IMAD.X R15, R0, 0x1, R19, P6 ;  /* 0x00000001000fd824 */ /* 0x000fe200030e0613 */
[----:B---3--:R-:W-:Y:S01]  /*be00*/  @!P2 IADD3 R9, P3, P6, R8, R158, R5 ;  /* 0x0000009e0809a210 */ /* 0x008fe20007e7e005 */
[----:B------:R-:W-:-:S03]  /*be10*/  IMAD.SHL.U32 R19, R157, 0x80, RZ ;  /* 0x000000809d137824 */ /* 0x000fc600078e00ff */
[----:B------:R-:W-:Y:S01]  /*be20*/  @!P2 IADD3.X R0, R7, R161, R6, P3, P6 ;  /* 0x000000a10700a210 */ /* 0x000fe20001fec406 */
[----:B------:R-:W2:Y:S01]  /*be30*/  @!P1 LDC.64 R22, c[0x0][0x5c8] ;  /* 0x00017200ff169b82 */ /* 0x000ea20000000a00 */
[----:B------:R-:W-:Y:S01]  /*be40*/  F2FP.SATFINITE.E4M3.F32.PACK_AB_MERGE_C R7, RZ, R118, RZ ;  /* 0x00000076ff07723e */ /* 0x000fe200048070ff */
[----:B------:R-:W-:Y:S01]  /*be50*/  IMAD.IADD R19, R13, 0x1, R19 ;  /* 0x000000010d137824 */ /* 0x000fe200078e0213 */
[----:B0-----:R-:W-:-:S03]  /*be60*/  @!P4 IADD3 R12, P3, P6, R158, R20, R12 ;  /* 0x000000149e0cc210 */ /* 0x001fc60007e7e00c */
[----:B------:R0:W-:Y:S01]  /*be70*/  @!P5 STG.E.U8 desc[UR12][R14.64+0x38], R7 ;  /* 0x000038070e00d986 */ /* 0x0001e2000c10110c */
[----:B------:R-:W-:Y:S02]  /*be80*/  @!P4 IADD3.X R13, R161, R21, R19, P3, P6 ;  /* 0x00000015a10dc210 */ /* 0x000fe40001fec413 */
[----:B-1----:R-:W-:Y:S02]  /*be90*/  @!P2 IADD3 R8, P5, R9, R16, RZ ;  /* 0x000000100908a210 */ /* 0x002fe40007fbe0ff */
[C---:B------:R-:W-:Y:S02]  /*bea0*/  ISETP.LT.OR P3, PT, R3.reuse, 0x9, !P0 ;  /* 0x000000090300780c */ /* 0x040fe40004761670 */
[----:B------:R-:W-:Y:S01]  /*beb0*/  ISETP.LT.OR P6, PT, R3, 0xa, !P0 ;  /* 0x0000000a0300780c */ /* 0x000fe200047c1670 */
[----:B------:R-:W-:Y:S01]  /*bec0*/  @!P2 IMAD.X R9, R0, 0x1, R17, P5 ;  /* 0x000000010009a824 */ /* 0x000fe200028e0611 */
[----:B------:R-:W-:Y:S02]  /*bed0*/  F2FP.SATFINITE.E4M3.F32.PACK_AB_MERGE_C R17, RZ, R56, RZ ;  /* 0x00000038ff11723e */ /* 0x000fe400048070ff */
[----:B----4-:R-:W-:-:S02]  /*bee0*/  @!P1 LEA R11, P5, R156, R158, 0x7 ;  /* 0x0000009e9c0b9211 */ /* 0x010fc400078a38ff */
[----:B------:R1:W-:Y:S01]  /*bef0*/  @!P2 STG.E.U8 desc[UR12][R8.64+0x39], R119 ;  /* 0x000039770800a986 */ /* 0x0003e2000c10110c */
[----:B------:R-:W-:Y:S02]  /*bf00*/  ISETP.GE.AND P2, PT, R4, 0x89, PT ;  /* 0x000000890400780c */ /* 0x000fe40003f46270 */
[----:B------:R-:W-:Y:S01]  /*bf10*/  @!P1 LEA.HI.X R0, R156, R161, R157, 0x7, P5 ;  /* 0x000000a19c009211 */ /* 0x000fe200028f3c9d */
[----:B------:R1:W-:Y:S01]  /*bf20*/  @!P4 STG.E.U8 desc[UR12][R12.64], R17 ;  /* 0x000000110c00c986 */ /* 0x0003e2000c10110c */
[----:B--2---:R-:W-:Y:S01]  /*bf30*/  @!P1 IADD3 R10, P4, R11, R22, RZ ;  /* 0x000000160b0a9210 */ /* 0x004fe20007f9e0ff */
[----:B------:R-:W2:Y:S01]  /*bf40*/  @!P3 LDC.64 R18, c[0x0][0x5c8] ;  /* 0x00017200ff12bb82 */ /* 0x000ea20000000a00 */
[----:B------:R-:W-:Y:S02]  /*bf50*/  ISETP.LT.OR P5, PT, R3, 0x1, !P2 ;  /* 0x000000010300780c */ /* 0x000fe400057a1670 */
[----:B0-----:R-:W-:Y:S01]  /*bf60*/  F2FP.SATFINITE.E4M3.F32.PACK_AB_MERGE_C R7, RZ, R58, RZ ;  /* 0x0000003aff07723e */ /* 0x001fe200048070ff */
[----:B------:R-:W-:-:S04]  /*bf70*/  @!P1 IMAD.X R11, R0, 0x1, R23, P4 ;  /* 0x00000001000b9824 */ /* 0x000fc800020e0617 */
[----:B------:R-:W0:Y:S01]  /*bf80*/  @!P6 LDC.64 R20, c[0x0][0x5c8] ;  /* 0x00017200ff14eb82 */ /* 0x000e220000000a00 */
[----:B------:R1:W-:Y:S05]  /*bf90*/  @!P1 STG.E.U8 desc[UR12][R10.64+0x1], R57 ;  /* 0x000001390a009986 */ /* 0x0003ea000c10110c */
[----:B------:R-:W-:Y:S05]  /*bfa0*/  @P5 BRA `(.L_x_32) ;  /* 0x0000000000205947 */ /* 0x000fea0003800000 */
[----:B-1----:R-:W-:Y:S01]  /*bfb0*/  IADD3 R9, P1, R5, R158, RZ ;  /* 0x0000009e05097210 */ /* 0x002fe20007f3e0ff */
[----:B------:R-:W-:-:S03]  /*bfc0*/  ULDC.64 UR4, c[0x0][0x5c8] ;  /* 0x0001720000047ab9 */ /* 0x000fc60000000a00 */
[----:B------:R-:W-:Y:S01]  /*bfd0*/  LEA R9, P4, R156, R9, 0x7 ;  /* 0x000000099c097211 */ /* 0x000fe200078838ff */
[----:B------:R-:W-:-:S03]  /*bfe0*/  IMAD.X R0, R6, 0x1, R161, P1 ;  /* 0x0000000106007824 */ /* 0x000fc600008e06a1 */
[----:B------:R-:W-:Y:S02]  /*bff0*/  IADD3 R8, P1, R9, UR4, RZ ;  /* 0x0000000409087c10 */ /* 0x000fe4000ff3e0ff */
[----:B------:R-:W-:-:S04]  /*c000*/  LEA.HI.X R0, R156, R0, R157, 0x7, P4 ;  /* 0x000000009c007211 */ /* 0x000fc800020f3c9d */
[----:B------:R-:W-:-:S05]  /*c010*/  IADD3.X R9, R0, UR5, RZ, P1, !PT ;  /* 0x0000000500097c10 */ /* 0x000fca0008ffe4ff */
[----:B------:R3:W-:Y:S02]  /*c020*/  STG.E.U8 desc[UR12][R8.64], R7 ;  /* 0x0000000708007986 */ /* 0x0007e4000c10110c */
.L_x_32:
[----:B------:R-:W-:Y:S05]  /*c030*/  BSYNC B0 ;  /* 0x0000000000007941 */ /* 0x000fea0003800000 */
.L_x_31:
[----:B------:R-:W-:Y:S01]  /*c040*/  ISETP.LT.OR P1, PT, R3, 0x2, !P2 ;  /* 0x000000020300780c */ /* 0x000fe20005721670 */
[----:B------:R-:W-:Y:S01]  /*c050*/  FMUL R59, R59, R2 ;  /* 0x000000023b3b7220 */ /* 0x000fe20000400000 */
[----:B------:R-:W-:Y:S04]  /*c060*/  BSSY B0, `(.L_x_33) ;  /* 0x000000b000007945 */ /* 0x000fe80003800000 */
[----:B------:R-:W-:-:S07]  /*c070*/  F2FP.SATFINITE.E4M3.F32.PACK_AB_MERGE_C R59, RZ, R59, RZ ;  /* 0x0000003bff3b723e */ /* 0x000fce00048070ff */
[----:B------:R-:W-:Y:S05]  /*c080*/  @P1 BRA `(.L_x_34) ;  /* 0x0000000000201947 */ /* 0x000fea0003800000 */
[----:B---3--:R-:W-:Y:S01]  /*c090*/  IADD3 R7, P1, R5, R158, RZ ;  /* 0x0000009e05077210 */ /* 0x008fe20007f3e0ff */
[----:B------:R-:W-:-:S03]  /*c0a0*/  ULDC.64 UR4, c[0x0][0x5c8] ;  /* 0x0001720000047ab9 */ /* 0x000fc60000000a00 */
[----:B------:R-:W-:Y:S01]  /*c0b0*/  LEA R7, P4, R156, R7, 0x7 ;  /* 0x000000079c077211 */ /* 0x000fe200078838ff */
[----:B------:R-:W-:-:S03]  /*c0c0*/  IMAD.X R0, R6, 0x1, R161, P1 ;  /* 0x0000000106007824 */ /* 0x000fc600008e06a1 */
[----:B-1----:R-:W-:Y:S02]  /*c0d0*/  IADD3 R8, P1, R7, UR4, RZ ;  /* 0x0000000407087c10 */ /* 0x002fe4000ff3e0ff */
[----:B------:R-:W-:-:S04]  /*c0e0*/  LEA.HI.X R0, R156, R0, R157, 0x7, P4 ;  /* 0x000000009c007211 */ /* 0x000fc800020f3c9d */
[----:B------:R-:W-:-:S05]  /*c0f0*/  IADD3.X R9, R0, UR5, RZ, P1, !PT ;  /* 0x0000000500097c10 */ /* 0x000fca0008ffe4ff */
[----:B------:R4:W-:Y:S02]  /*c100*/  STG.E.U8 desc[UR12][R8.64+0x1], R59 ;  /* 0x0000013b08007986 */ /* 0x0009e4000c10110c */
.L_x_34:
[----:B------:R-:W-:Y:S05]  /*c110*/  BSYNC B0 ;  /* 0x0000000000007941 */ /* 0x000fea0003800000 */
.L_x_33:
[----:B-1-34-:R-:W-:Y:S01]  /*c120*/  @!P3 LEA R9, P5, R156, R158, 0x7 ;  /* 0x0000009e9c09b211 */ /* 0x01afe200078a38ff */
[-C--:B------:R-:W-:Y:S01]  /*c130*/  FMUL R60, R60, R2.reuse ;  /* 0x000000023c3c7220 */ /* 0x080fe20000400000 */
[----:B------:R-:W-:Y:S01]  /*c140*/  ISETP.LT.OR P4, PT, R3, 0x11, !P0 ;  /* 0x000000110300780c */ /* 0x000fe20004781670 */
[-C--:B------:R-:W-:Y:S01]  /*c150*/  FMUL R61, R61, R2.reuse ;  /* 0x000000023d3d7220 */ /* 0x080fe20000400000 */
[----:B------:R-:W-:Y:S01]  /*c160*/  @!P3 LEA.HI.X R0, R156, R161, R157, 0x7, P5 ;  /* 0x000000a19c00b211 */ /* 0x000fe200028f3c9d */
[----:B------:R-:W-:Y:S01]  /*c170*/  FMUL R62, R62, R2 ;  /* 0x000000023e3e7220 */ /* 0x000fe20000400000 */
[----:B--2---:R-:W-:Y:S01]  /*c180*/  @!P3 IADD3 R8, P5, R9, R18, RZ ;  /* 0x000000120908b210 */ /* 0x004fe20007fbe0ff */
[----:B------:R-:W-:Y:S01]  /*c190*/  BSSY B0, `(.L_x_35) ;  /* 0x0000018000007945 */ /* 0x000fe20003800000 */
[----:B------:R-:W-:Y:S02]  /*c1a0*/  F2FP.SATFINITE.E4M3.F32.PACK_AB_MERGE_C R7, RZ, R60, RZ ;  /* 0x0000003cff07723e */ /* 0x000fe400048070ff */
[----:B------:R-:W-:Y:S01]  /*c1b0*/  ISETP.LT.OR P1, PT, R3, 0x12, !P0 ;  /* 0x000000120300780c */ /* 0x000fe20004721670 */
[----:B------:R-:W-:Y:S01]  /*c1c0*/  @!P3 IMAD.X R9, R0, 0x1, R19, P5 ;  /* 0x000000010009b824 */ /* 0x000fe200028e0613 */
[----:B------:R-:W-:-:S02]  /*c1d0*/  @!P6 LEA R11, P5, R156, R158, 0x7 ;  /* 0x0000009e9c0be211 */ /* 0x000fc400078a38ff */
[----:B------:R-:W-:Y:S01]  /*c1e0*/  F2FP.SATFINITE.E4M3.F32.PACK_AB_MERGE_C R61, RZ, R61, RZ ;  /* 0x0000003dff3d723e */ /* 0x000fe200048070ff */
[----:B------:R-:W1:Y:S01]  /*c1f0*/  @!P4 LDC.64 R14, c[0x0][0x5c8] ;  /* 0x00017200ff0ecb82 */ /* 0x000e620000000a00 */
[----:B------:R2:W-:Y:S01]  /*c200*/  @!P3 STG.E.U8 desc[UR12][R8.64+0x8], R7 ;  /* 0x000008070800b986 */ /* 0x0005e2000c10110c */
[----:B0-----:R-:W-:Y:S02]  /*c210*/  @!P6 IADD3 R10, P3, R11, R20, RZ ;  /* 0x000000140b0ae210 */ /* 0x001fe40007f7e0ff */
[----:B------:R-:W-:Y:S02]  /*c220*/  @!P6 LEA.HI.X R0, R156, R161, R157, 0x7, P5 ;  /* 0x000000a19c00e211 */ /* 0x000fe400028f3c9d */
[----:B------:R-:W-:Y:S02]  /*c230*/  ISETP.LT.OR P5, PT, R3, 0x9, !P2 ;  /* 0x000000090300780c */ /* 0x000fe400057a1670 */
[----:B------:R-:W0:Y:S01]  /*c240*/  @!P1 LDC.64 R16, c[0x0][0x5c8] ;  /* 0x00017200ff109b82 */ /* 0x000e220000000a00 */
[----:B------:R-:W-:Y:S01]  /*c250*/  @!P6 IMAD.X R11, R0, 0x1, R21, P3 ;  /* 0x00000001000be824 */ /* 0x000fe200018e0615 */
[----:B------:R-:W-:-:S04]  /*c260*/  F2FP.SATFINITE.E4M3.F32.PACK_AB_MERGE_C R13, RZ, R62, RZ ;  /* 0x0000003eff0d723e */ /* 0x000fc800048070ff */
[----:B------:R2:W-:Y:S05]  /*c270*/  @!P6 STG.E.U8 desc[UR12][R10.64+0x9], R61 ;  /* 0x0000093d0a00e986 */ /* 0x0005ea000c10110c */
[----:B------:R-:W-:Y:S05]  /*c280*/  @P5 BRA `(.L_x_36) ;  /* 0x0000000000205947 */ /* 0x000fea0003800000 */
[----:B--2---:R-:W-:Y:S01]  /*c290*/  IADD3 R7, P3, R5, R158, RZ ;  /* 0x0000009e05077210 */ /* 0x004fe20007f7e0ff */
[----:B------:R-:W-:-:S03]  /*c2a0*/  ULDC.64 UR4, c[0x0][0x5c8] ;  /* 0x0001720000047ab9 */ /* 0x000fc60000000a00 */
[----:B------:R-:W-:Y:S01]  /*c2b0*/  LEA R7, P5, R156, R7, 0x7 ;  /* 0x000000079c077211 */ /* 0x000fe200078a38ff */
[----:B------:R-:W-:-:S03]  /*c2c0*/  IMAD.X R0, R6, 0x1, R161, P3 ;  /* 0x0000000106007824 */ /* 0x000fc600018e06a1 */
[----:B------:R-:W-:Y:S02]  /*c2d0*/  IADD3 R8, P3, R7, UR4, RZ ;  /* 0x0000000407087c10 */ /* 0x000fe4000ff7e0ff */
[----:B------:R-:W-:-:S04]  /*c2e0*/  LEA.HI.X R0, R156, R0, R157, 0x7, P5 ;  /* 0x000000009c007211 */ /* 0x000fc800028f3c9d */
[----:B------:R-:W-:-:S05]  /*c2f0*/  IADD3.X R9, R0, UR5, RZ, P3, !PT ;  /* 0x0000000500097c10 */ /* 0x000fca0009ffe4ff */
[----:B------:R3:W-:Y:S02]  /*c300*/  STG.E.U8 desc[UR12][R8.64+0x8], R13 ;  /* 0x0000080d08007986 */ /* 0x0007e4000c10110c */
.L_x_36:
[----:B------:R-:W-:Y:S05]  /*c310*/  BSYNC B0 ;  /* 0x0000000000007941 */ /* 0x000fea0003800000 */
.L_x_35:
[----:B------:R-:W-:Y:S01]  /*c320*/  ISETP.LT.OR P3, PT, R3, 0xa, !P2 ;  /* 0x0000000a0300780c */ /* 0x000fe20005761670 */
[----:B------:R-:W-:Y:S01]  /*c330*/  FMUL R63, R63, R2 ;  /* 0x000000023f3f7220 */ /* 0x000fe20000400000 */
[----:B------:R-:W-:Y:S04]  /*c340*/  BSSY B0, `(.L_x_37) ;  /* 0x000000b000007945 */ /* 0x000fe80003800000 */
[----:B------:R-:W-:-:S07]  /*c350*/  F2FP.SATFINITE.E4M3.F32.PACK_AB_MERGE_C R63, RZ, R63, RZ ;  /* 0x0000003fff3f723e */ /* 0x000fce00048070ff */
[----:B------:R-:W-:Y:S05]  /*c360*/  @P3 BRA `(.L_x_38) ;  /* 0x0000000000203947 */ /* 0x000fea0003800000 */
[----:B--2---:R-:W-:Y:S01]  /*c370*/  IADD3 R7, P3, R5, R158, RZ ;  /* 0x0000009e05077210 */ /* 0x004fe20007f7e0ff */
[----:B------:R-:W-:-:S03]  /*c380*/  ULDC.64 UR4, c[0x0][0x5c8] ;  /* 0x0001720000047ab9 */ /* 0x000fc60000000a00 */
[----:B------:R-:W-:Y:S01]  /*c390*/  LEA R7, P5, R156, R7, 0x7 ;  /* 0x000000079c077211 */ /* 0x000fe200078a38ff */
[----:B------:R-:W-:-:S03]  /*c3a0*/  IMAD.X R0, R6, 0x1, R161, P3 ;  /* 0x0000000106007824 */ /* 0x000fc600018e06a1 */
[----:B---3--:R-:W-:Y:S02]  /*c3b0*/  IADD3 R8, P3, R7, UR4, RZ ;  /* 0x0000000407087c10 */ /* 0x008fe4000ff7e0ff */
[----:B------:R-:W-:-:S04]  /*c3c0*/  LEA.HI.X R0, R156, R0, R157, 0x7, P5 ;  /* 0x000000009c007211 */ /* 0x000fc800028f3c9d */
[----:B------:R-:W-:-:S05]  /*c3d0*/  IADD3.X R9, R0, UR5, RZ, P3, !PT ;  /* 0x0000000500097c10 */ /* 0x000fca0009ffe4ff */
[----:B------:R4:W-:Y:S02]  /*c3e0*/  STG.E.U8 desc[UR12][R8.64+0x9], R63 ;  /* 0x0000093f08007986 */ /* 0x0009e4000c10110c */
.L_x_38:
[----:B------:R-:W-:Y:S05]  /*c3f0*/  BSYNC B0 ;  /* 0x0000000000007941 */ /* 0x000fea0003800000 */
.L_x_37:
[----:B--234-:R-:W-:Y:S01]  /*c400*/  @!P4 LEA R9, P6, R156, R158, 0x7 ;  /* 0x0000009e9c09c211 */ /* 0x01cfe200078c38ff */
[-C--:B------:R-:W-:Y:S01]  /*c410*/  FMUL R64, R64, R2.reuse ;  /* 0x0000000240407220 */ /* 0x080fe20000400000 */
[----:B------:R-:W-:Y:S01]  /*c420*/  ISETP.LT.OR P5, PT, R3, 0x19, !P0 ;  /* 0x000000190300780c */ /* 0x000fe200047a1670 */
[-C--:B------:R-:W-:Y:S01]  /*c430*/  FMUL R65, R65, R2.reuse ;  /* 0x0000000241417220 */ /* 0x080fe20000400000 */
[----:B------:R-:W-:Y:S01]  /*c440*/  @!P4 LEA.HI.X R0, R156, R161, R157, 0x7, P6 ;  /* 0x000000a19c00c211 */ /* 0x000fe200030f3c9d */
[----:B------:R-:W-:Y:S01]  /*c450*/  FMUL R66, R66, R2 ;  /* 0x0000000242427220 */ /* 0x000fe20000400000 */
[----:B-1----:R-:W-:Y:S01]  /*c460*/  @!P4 IADD3 R8, P6, R9, R14, RZ ;  /* 0x0000000e0908c210 */ /* 0x002fe20007fde0ff */
        /* <DEDUP_REMOVED lines=24> */
.L_x_40:
[----:B------:R-:W-:Y:S05]  /*c5f0*/  BSYNC B0 ;  /* 0x0000000000007941 */ /* 0x000fea0003800000 */
.L_x_39:
        /* <DEDUP_REMOVED lines=13> */
.L_x_42:
[----:B------:R-:W-:Y:S05]  /*c6d0*/  BSYNC B0 ;  /* 0x0000000000007941 */ /* 0x000fea0003800000 */
.L_x_41:
        /* <DEDUP_REMOVED lines=31> */
.L_x_44:
[----:B------:R-:W-:Y:S05]  /*c8d0*/  BSYNC B0 ;  /* 0x0000000000007941 */ /* 0x000fea0003800000 */
.L_x_43:
        /* <DEDUP_REMOVED lines=13> */
.L_x_46:
[----:B------:R-:W-:Y:S05]  /*c9b0*/  BSYNC B0 ;  /* 0x0000000000007941 */ /* 0x000fea0003800000 */
.L_x_45:
        /* <DEDUP_REMOVED lines=31> */
.L_x_48:
[----:B------:R-:W-:Y:S05]  /*cbb0*/  BSYNC B0 ;  /* 0x0000000000007941 */ /* 0x000fea0003800000 */
.L_x_47:
        /* <DEDUP_REMOVED lines=13> */
.L_x_50:
[----:B------:R-:W-:Y:S05]  /*cc90*/  BSYNC B0 ;  /* 0x0000000000007941 */ /* 0x000fea0003800000 */
.L_x_49:
        /* <DEDUP_REMOVED lines=31> */
.L_x_52:
[----:B------:R-:W-:Y:S05]  /*ce90*/  BSYNC B0 ;  /* 0x0000000000007941 */ /* 0x000fea0003800000 */
.L_x_51:
        /* <DEDUP_REMOVED lines=13> */
.L_x_54:
[----:B------:R-:W-:Y:S05]  /*cf70*/  BSYNC B0 ;  /* 0x0000000000007941 */ /* 0x000fea0003800000 */
.L_x_53:
[----:B--234-:R-:W-:Y:S01]  /*cf80*/  @!P4 LEA R9, P5, R156, R158, 0x7 ;  /* 0x0000009e9c09c211 */ /* 0x01cfe200078a38ff */
[-C--:B------:R-:W-:Y:S01]  /*cf90*/  FMUL R80, R80, R2.reuse ;  /* 0x0000000250507220 */ /* 0x080fe20000400000 */
[----:B------:R-:W-:Y:S01]  /*cfa0*/  ISETP.LT.OR P3, PT, R3, 0x39, !P0 ;  /* 0x000000390300780c */ /* 0x000fe20004761670 */
[----:B------:R-:W-:Y:S01]  /*cfb0*/  FMUL R81, R81, R2 ;  /* 0x0000000251517220 */ /* 0x000fe20000400000 */
[----:B-1----:R-:W-:Y:S01]  /*cfc0*/  @!P4 IADD3 R8, P6, R9, R14, RZ ;  /* 0x0000000e0908c210 */ /* 0x002fe20007fde0ff */
[----:B------:R-:W-:Y:S01]  /*cfd0*/  FMUL R82, R82, R2 ;  /* 0x0000000252527220 */ /* 0x000fe20000400000 */
[C---:B------:R-:W-:Y:S01]  /*cfe0*/  @!P4 LEA.HI.X R0, R156.reuse, R161, R157, 0x7, P5 ;  /* 0x000000a19c00c211 */ /* 0x040fe200028f3c9d */
[----:B------:R-:W-:Y:S01]  /*cff0*/  BSSY B0, `(.L_x_55) ;  /* 0x0000018000007945 */ /* 0x000fe20003800000 */
[----:B------:R-:W-:Y:S02]  /*d000*/  @!P1 LEA R11, P5, R156, R158, 0x7 ;  /* 0x0000009e9c0b9211 */ /* 0x000fe400078a38ff */
[----:B------:R-:W-:Y:S01]  /*d010*/  ISETP.LT.OR P0, PT, R3, 0x3a, !P0 ;  /* 0x0000003a0300780c */ /* 0x000fe20004701670 */
[----:B------:R-:W-:Y:S01]  /*d020*/  @!P4 IMAD.X R9, R0, 0x1, R15, P6 ;  /* 0x000000010009c824 */ /* 0x000fe200030e060f */
[----:B0-----:R-:W-:-:S02]  /*d030*/  @!P1 IADD3 R10, P6, R11, R16, RZ ;  /* 0x000000100b0a9210 */ /* 0x001fc40007fde0ff */
[----:B------:R-:W-:Y:S01]  /*d040*/  @!P1 LEA.HI.X R0, R156, R161, R157, 0x7, P5 ;  /* 0x000000a19c009211 */ /* 0x000fe200028f3c9d */
[----:B------:R-:W0:Y:S01]  /*d050*/  @!P3 LDC.64 R18, c[0x0][0x5c8] ;  /* 0x00017200ff12bb82 */ /* 0x000e220000000a00 */
[----:B------:R-:W-:Y:S02]  /*d060*/  F2FP.SATFINITE.E4M3.F32.PACK_AB_MERGE_C R7, RZ, R80, RZ ;  /* 0x00000050ff07723e */ /* 0x000fe400048070ff */
[----:B------:R-:W-:Y:S01]  /*d070*/  F2FP.SATFINITE.E4M3.F32.PACK_AB_MERGE_C R81, RZ, R81, RZ ;  /* 0x00000051ff51723e */ /* 0x000fe200048070ff */
[----:B------:R-:W-:Y:S01]  /*d080*/  @!P1 IMAD.X R11, R0, 0x1, R17, P6 ;  /* 0x00000001000b9824 */ /* 0x000fe200030e0611 */
[----:B------:R-:W-:Y:S01]  /*d090*/  ISETP.LT.OR P5, PT, R3, 0x31, !P2 ;  /* 0x000000310300780c */ /* 0x000fe200057a1670 */
[----:B------:R1:W-:Y:S01]  /*d0a0*/  @!P4 STG.E.U8 desc[UR12][R8.64+0x30], R7 ;  /* 0x000030070800c986 */ /* 0x0003e2000c10110c */
[----:B------:R-:W-:Y:S01]  /*d0b0*/  F2FP.SATFINITE.E4M3.F32.PACK_AB_MERGE_C R13, RZ, R82, RZ ;  /* 0x00000052ff0d723e */ /* 0x000fe200048070ff */
[----:B------:R-:W2:Y:S02]  /*d0c0*/  @!P0 LDC.64 R20, c[0x0][0x5c8] ;  /* 0x00017200ff148b82 */ /* 0x000ea40000000a00 */
[----:B------:R1:W-:Y:S08]  /*d0d0*/  @!P1 STG.E.U8 desc[UR12][R10.64+0x31], R81 ;  /* 0x000031510a009986 */ /* 0x0003f0000c10110c */
        /* <DEDUP_REMOVED lines=9> */
.L_x_56:
[----:B------:R-:W-:Y:S05]  /*d170*/  BSYNC B0 ;  /* 0x0000000000007941 */ /* 0x000fea0003800000 */
.L_x_55:
[----:B------:R-:W-:Y:S01]  /*d180*/  ISETP.LT.OR P4, PT, R3, 0x32, !P2 ;  /* 0x000000320300780c */ /* 0x000fe20005781670 */
[----:B------:R-:W-:Y:S01]  /*d190*/  FMUL R83, R83, R2 ;  /* 0x0000000253537220 */ /* 0x000fe20000400000 */
[----:B------:R-:W-:Y:S01]  /*d1a0*/  BSSY B0, `(.L_x_57) ;  /* 0x000000c000007945 */ /* 0x000fe20003800000 */
[----:B------:R-:W-:-:S03]  /*d1b0*/  ISETP.GE.AND P1, PT, R4, 0xc1, PT ;  /* 0x000000c10400780c */ /* 0x000fc60003f26270 */
[----:B------:R-:W-:-:S07]  /*d1c0*/  F2FP.SATFINITE.E4M3.F32.PACK_AB_MERGE_C R83, RZ, R83, RZ ;  /* 0x00000053ff53723e */ /* 0x000fce00048070ff */
[----:B------:R-:W-:Y:S05]  /*d1d0*/  @P4 BRA `(.L_x_58) ;  /* 0x0000000000204947 */ /* 0x000fea0003800000 */
[----:B-1----:R-:W-:Y:S01]  /*d1e0*/  IADD3 R7, P4, R5, R158, RZ ;  /* 0x0000009e05077210 */ /* 0x002fe20007f9e0ff */
[----:B------:R-:W-:-:S03]  /*d1f0*/  ULDC.64 UR4, c[0x0][0x5c8] ;  /* 0x0001720000047ab9 */ /* 0x000fc60000000a00 */
[----:B------:R-:W-:Y:S01]  /*d200*/  LEA R7, P5, R156, R7, 0x7 ;  /* 0x000000079c077211 */ /* 0x000fe200078a38ff */
[----:B------:R-:W-:-:S03]  /*d210*/  IMAD.X R0, R6, 0x1, R161, P4 ;  /* 0x0000000106007824 */ /* 0x000fc600020e06a1 */
[----:B---3--:R-:W-:Y:S02]  /*d220*/  IADD3 R8, P4, R7, UR4, RZ ;  /* 0x0000000407087c10 */ /* 0x008fe4000ff9e0ff */
[----:B------:R-:W-:-:S04]  /*d230*/  LEA.HI.X R0, R156, R0, R157, 0x7, P5 ;  /* 0x000000009c007211 */ /* 0x000fc800028f3c9d */
[----:B------:R-:W-:-:S05]  /*d240*/  IADD3.X R9, R0, UR5, RZ, P4, !PT ;  /* 0x0000000500097c10 */ /* 0x000fca000a7fe4ff */
[----:B------:R4:W-:Y:S02]  /*d250*/  STG.E.U8 desc[UR12][R8.64+0x31], R83 ;  /* 0x0000315308007986 */ /* 0x0009e4000c10110c */
.L_x_58:
[----:B------:R-:W-:Y:S05]  /*d260*/  BSYNC B0 ;  /* 0x0000000000007941 */ /* 0x000fea0003800000 */
.L_x_57:
[----:B-1-34-:R-:W-:Y:S01]  /*d270*/  @!P3 LEA R9, P6, R156, R158, 0x7 ;  /* 0x0000009e9c09b211 */ /* 0x01afe200078c38ff */
[-C--:B------:R-:W-:Y:S01]  /*d280*/  FMUL R84, R84, R2.reuse ;  /* 0x0000000254547220 */ /* 0x080fe20000400000 */
[----:B------:R-:W-:Y:S01]  /*d290*/  ISETP.LT.OR P5, PT, R3, 0x1, !P1 ;  /* 0x000000010300780c */ /* 0x000fe20004fa1670 */
[-C--:B------:R-:W-:Y:S01]  /*d2a0*/  FMUL R85, R85, R2.reuse ;  /* 0x0000000255557220 */ /* 0x080fe20000400000 */
[----:B------:R-:W-:Y:S01]  /*d2b0*/  @!P3 LEA.HI.X R0, R156, R161, R157, 0x7, P6 ;  /* 0x000000a19c00b211 */ /* 0x000fe200030f3c9d */
[----:B------:R-:W-:Y:S01]  /*d2c0*/  FMUL R86, R86, R2 ;  /* 0x0000000256567220 */ /* 0x000fe20000400000 */
[----:B0-----:R-:W-:Y:S01]  /*d2d0*/  @!P3 IADD3 R8, P6, R9, R18, RZ ;  /* 0x000000120908b210 */ /* 0x001fe20007fde0ff */
[----:B------:R-:W-:Y:S01]  /*d2e0*/  BSSY B0, `(.L_x_59) ;  /* 0x0000018000007945 */ /* 0x000fe20003800000 */
[----:B------:R-:W-:Y:S02]  /*d2f0*/  F2FP.SATFINITE.E4M3.F32.PACK_AB_MERGE_C R7, RZ, R84, RZ ;  /* 0x00000054ff07723e */ /* 0x000fe400048070ff */
[----:B------:R-:W-:Y:S01]  /*d300*/  ISETP.LT.OR P4, PT, R3, 0x2, !P1 ;  /* 0x000000020300780c */ /* 0x000fe20004f81670 */
[----:B------:R-:W-:Y:S01]  /*d310*/  @!P3 IMAD.X R9, R0, 0x1, R19, P6 ;  /* 0x000000010009b824 */ /* 0x000fe200030e0613 */
[----:B------:R-:W-:-:S02]  /*d320*/  @!P0 LEA R11, P6, R156, R158, 0x7 ;  /* 0x0000009e9c0b8211 */ /* 0x000fc400078c38ff */
[----:B------:R-:W-:Y:S01]  /*d330*/  F2FP.SATFINITE.E4M3.F32.PACK_AB_MERGE_C R85, RZ, R85, RZ ;  /* 0x00000055ff55723e */ /* 0x000fe200048070ff */
[----:B------:R-:W0:Y:S01]  /*d340*/  @!P5 LDC.64 R14, c[0x0][0x5c8] ;  /* 0x00017200ff0edb82 */ /* 0x000e220000000a00 */
[----:B------:R1:W-:Y:S01]  /*d350*/  @!P3 STG.E.U8 desc[UR12][R8.64+0x38], R7 ;  /* 0x000038070800b986 */ /* 0x0003e2000c10110c */
[----:B--2---:R-:W-:Y:S02]  /*d360*/  @!P0 IADD3 R10, P3, R11, R20, RZ ;  /* 0x000000140b0a8210 */ /* 0x004fe40007f7e0ff */
[----:B------:R-:W-:Y:S02]  /*d370*/  @!P0 LEA.HI.X R0, R156, R161, R157, 0x7, P6 ;  /* 0x000000a19c008211 */ /* 0x000fe400030f3c9d */
[----:B------:R-:W-:Y:S02]  /*d380*/  ISETP.LT.OR P6, PT, R3, 0x39, !P2 ;  /* 0x000000390300780c */ /* 0x000fe400057c1670 */
[----:B------:R-:W2:Y:S01]  /*d390*/  @!P4 LDC.64 R16, c[0x0][0x5c8] ;  /* 0x00017200ff10cb82 */ /* 0x000ea20000000a00 */
[----:B------:R-:W-:Y:S01]  /*d3a0*/  @!P0 IMAD.X R11, R0, 0x1, R21, P3 ;  /* 0x00000001000b8824 */ /* 0x000fe200018e0615 */
[----:B------:R-:W-:-:S04]  /*d3b0*/  F2FP.SATFINITE.E4M3.F32.PACK_AB_MERGE_C R13, RZ, R86, RZ ;  /* 0x00000056ff0d723e */ /* 0x000fc800048070ff */
        /* <DEDUP_REMOVED lines=10> */
.L_x_60:
[----:B------:R-:W-:Y:S05]  /*d460*/  BSYNC B0 ;  /* 0x0000000000007941 */ /* 0x000fea0003800000 */
.L_x_59:
[----:B------:R-:W-:Y:S01]  /*d470*/  ISETP.LT.OR P2, PT, R3, 0x3a, !P2 ;  /* 0x0000003a0300780c */ /* 0x000fe20005741670 */
[----:B------:R-:W-:Y:S01]  /*d480*/  FMUL R87, R87, R2 ;  /* 0x0000000257577220 */ /* 0x000fe20000400000 */
[----:B------:R-:W-:Y:S01]  /*d490*/  BSSY B0, `(.L_x_61) ;  /* 0x000000c000007945 */ /* 0x000fe20003800000 */
[----:B------:R-:W-:-:S03]  /*d4a0*/  ISETP.LT.OR P3, PT, R3, 0x9, !P1 ;  /* 0x000000090300780c */ /* 0x000fc60004f61670 */
        /* <DEDUP_REMOVED lines=10> */
.L_x_62:
[----:B------:R-:W-:Y:S05]  /*d550*/  BSYNC B0 ;  /* 0x0000000000007941 */ /* 0x000fea0003800000 */
.L_x_61:
[--C-:B-1-34-:R-:W-:Y:S01]  /*d560*/  @!P5 IMAD.MOV.U32 R8, RZ, RZ, R158.reuse ;  /* 0x000000ffff08d224 */ /* 0x11afe200078e009e */
[----:B------:R-:W-:Y:S01]  /*d570*/  ISETP.LT.OR P2, PT, R3, 0xa, !P1 ;  /* 0x0000000a0300780c */ /* 0x000fe20004f41670 */
[----:B------:R-:W-:Y:S02]  /*d580*/  @!P5 IMAD.MOV.U32 R9, RZ, RZ, R161 ;  /* 0x000000ffff09d224 */ /* 0x000fe400078e00a1 */
[-C--:B------:R-:W-:Y:S01]  /*d590*/  FMUL R24, R24, R2.reuse ;  /* 0x0000000218187220 */ /* 0x080fe20000400000 */
[----:B------:R-:W-:Y:S02]  /*d5a0*/  @!P4 IMAD.MOV.U32 R10, RZ, RZ, R158 ;  /* 0x000000ffff0ac224 */ /* 0x000fe400078e009e */
[----:B------:R-:W-:Y:S01]  /*d5b0*/  FMUL R25, R25, R2 ;  /* 0x0000000219197220 */ /* 0x000fe20000400000 */
[----:B------:R-:W-:Y:S01]  /*d5c0*/  @!P5 IMAD.WIDE.U32 R8, R156, 0xc0, R8 ;  /* 0x000000c09c08d825 */ /* 0x000fe200078e0008 */
[----:B------:R-:W1:Y:S01]  /*d5d0*/  @!P3 LDC.64 R18, c[0x0][0x5c8] ;  /* 0x00017200ff12bb82 */ /* 0x000e620000000a00 */
[----:B------:R-:W-:-:S02]  /*d5e0*/  F2FP.SATFINITE.E4M3.F32.PACK_AB_MERGE_C R7, RZ, R24, RZ ;  /* 0x00000018ff07723e */ /* 0x000fc400048070ff */
[----:B------:R-:W-:Y:S01]  /*d5f0*/  FMUL R26, R26, R2 ;  /* 0x000000021a1a7220 */ /* 0x000fe20000400000 */
[----:B------:R-:W-:Y:S01]  /*d600*/  @!P4 IMAD.MOV.U32 R11, RZ, RZ, R161 ;  /* 0x000000ffff0bc224 */ /* 0x000fe200078e00a1 */
[----:B0-----:R-:W-:Y:S01]  /*d610*/  @!P5 IADD3 R8, P6, R8, R14, RZ ;  /* 0x0000000e0808d210 */ /* 0x001fe20007fde0ff */
[----:B------:R-:W-:Y:S01]  /*d620*/  @!P5 IMAD R0, R157, 0xc0, RZ ;  /* 0x000000c09d00d824 */ /* 0x000fe200078e02ff */
[----:B------:R-:W-:Y:S01]  /*d630*/  F2FP.SATFINITE.E4M3.F32.PACK_AB_MERGE_C R25, RZ, R25, RZ ;  /* 0x00000019ff19723e */ /* 0x000fe200048070ff */
[----:B------:R-:W-:Y:S01]  /*d640*/  @!P4 IMAD.WIDE.U32 R10, R156, 0xc0, R10 ;  /* 0x000000c09c0ac825 */ /* 0x000fe200078e000a */
[----:B------:R-:W0:Y:S01]  /*d650*/  @!P2 LDC.64 R20, c[0x0][0x5c8] ;  /* 0x00017200ff14ab82 */ /* 0x000e220000000a00 */
[----:B------:R-:W-:Y:S01]  /*d660*/  ISETP.GE.AND P0, PT, R4, 0xc9, PT ;  /* 0x000000c90400780c */ /* 0x000fe20003f06270 */
[----:B------:R-:W-:Y:S01]  /*d670*/  BSSY B0, `(.L_x_63) ;  /* 0x0000012000007945 */ /* 0x000fe20003800000 */
[----:B------:R-:W-:Y:S01]  /*d680*/  @!P5 IADD3.X R9, R15, R9, R0, P6, !PT ;  /* 0x000000090f09d210 */ /* 0x000fe200037fe400 */
[----:B------:R-:W-:Y:S01]  /*d690*/  @!P4 IMAD R0, R157, 0xc0, RZ ;  /* 0x000000c09d00c824 */ /* 0x000fe200078e02ff */
[----:B--2---:R-:W-:-:S02]  /*d6a0*/  @!P4 IADD3 R10, P6, R10, R16, RZ ;  /* 0x000000100a0ac210 */ /* 0x004fc40007fde0ff */
[----:B------:R-:W-:Y:S01]  /*d6b0*/  F2FP.SATFINITE.E4M3.F32.PACK_AB_MERGE_C R13, RZ, R26, RZ ;  /* 0x0000001aff0d723e */ /* 0x000fe200048070ff */
[----:B------:R2:W-:Y:S01]  /*d6c0*/  @!P5 STG.E.U8 desc[UR12][R8.64], R7 ;  /* 0x000000070800d986 */ /* 0x0005e2000c10110c */
[----:B------:R-:W-:Y:S02]  /*d6d0*/  @!P4 IADD3.X R11, R17, R11, R0, P6, !PT ;  /* 0x0000000b110bc210 */ /* 0x000fe400037fe400 */
[----:B------:R-:W-:-:S03]  /*d6e0*/  ISETP.LT.OR P5, PT, R3, 0x1, !P0 ;  /* 0x000000010300780c */ /* 0x000fc600047a1670 */
[----:B------:R2:W-:Y:S10]  /*d6f0*/  @!P4 STG.E.U8 desc[UR12][R10.64+0x1], R25 ;  /* 0x000001190a00c986 */ /* 0x0005f4000c10110c */
[----:B------:R-:W-:Y:S05]  /*d700*/  @P5 BRA `(.L_x_64) ;  /* 0x0000000000205947 */ /* 0x000fea0003800000 */
[----:B--2---:R-:W-:Y:S01]  /*d710*/  IADD3 R8, P4, R5, R158, RZ ;  /* 0x0000009e05087210 */ /* 0x004fe20007f9e0ff */
[----:B------:R-:W-:Y:S01]  /*d720*/  ULDC.64 UR4, c[0x0][0x5c8] ;  /* 0x0001720000047ab9 */ /* 0x000fe20000000a00 */
[----:B------:R-:W-:-:S03]  /*d730*/  IMAD R7, R157, 0xc0, RZ ;  /* 0x000000c09d077824 */ /* 0x000fc600078e02ff */
[----:B------:R-:W-:Y:S02]  /*d740*/  IMAD.X R9, R6, 0x1, R161, P4 ;  /* 0x0000000106097824 */ /* 0x000fe400020e06a1 */
[----:B------:R-:W-:-:S03]  /*d750*/  IMAD.WIDE.U32 R8, R156, 0xc0, R8 ;  /* 0x000000c09c087825 */ /* 0x000fc600078e0008 */
[----:B------:R-:W-:-:S04]  /*d760*/  IADD3 R8, P4, R8, UR4, RZ ;  /* 0x0000000408087c10 */ /* 0x000fc8000ff9e0ff */
[----:B------:R-:W-:-:S05]  /*d770*/  IADD3.X R9, R7, UR5, R9, P4, !PT ;  /* 0x0000000507097c10 */ /* 0x000fca000a7fe409 */
[----:B------:R3:W-:Y:S04]  /*d780*/  STG.E.U8 desc[UR12][R8.64], R13 ;  /* 0x0000000d08007986 */ /* 0x0007e8000c10110c */
.L_x_64:
[----:B------:R-:W-:Y:S05]  /*d790*/  BSYNC B0 ;  /* 0x0000000000007941 */ /* 0x000fea0003800000 */
.L_x_63:
[----:B------:R-:W-:Y:S01]  /*d7a0*/  ISETP.LT.OR P6, PT, R3, 0x2, !P0 ;  /* 0x000000020300780c */ /* 0x000fe200047c1670 */
[----:B------:R-:W-:Y:S01]  /*d7b0*/  FMUL R27, R27, R2 ;  /* 0x000000021b1b7220 */ /* 0x000fe20000400000 */
[----:B--23--:R-:W-:Y:S01]  /*d7c0*/  @!P3 IMAD.MOV.U32 R8, RZ, RZ, R158 ;  /* 0x000000ffff08b224 */ /* 0x00cfe200078e009e */
[----:B------:R-:W-:Y:S01]  /*d7d0*/  BSSY B0, `(.L_x_65) ;  /* 0x000000f000007945 */ /* 0x000fe20003800000 */
[----:B------:R-:W-:Y:S01]  /*d7e0*/  @!P3 IMAD.MOV.U32 R9, RZ, RZ, R161 ;  /* 0x000000ffff09b224 */ /* 0x000fe200078e00a1 */
[C---:B------:R-:W-:Y:S02]  /*d7f0*/  ISETP.LT.OR P5, PT, R3.reuse, 0x11, !P1 ;  /* 0x000000110300780c */ /* 0x040fe40004fa1670 */
[----:B------:R-:W-:Y:S01]  /*d800*/  ISETP.LT.OR P4, PT, R3, 0x12, !P1 ;  /* 0x000000120300780c */ /* 0x000fe20004f81670 */
[----:B------:R-:W-:Y:S01]  /*d810*/  @!P3 IMAD.WIDE.U32 R10, R156, 0xc0, R8 ;  /* 0x000000c09c0ab825 */ /* 0x000fe200078e0008 */
[----:B------:R-:W-:-:S04]  /*d820*/  F2FP.SATFINITE.E4M3.F32.PACK_AB_MERGE_C R27, RZ, R27, RZ ;  /* 0x0000001bff1b723e */ /* 0x000fc800048070ff */
[----:B------:R-:W-:Y:S07]  /*d830*/  @P6 BRA `(.L_x_66) ;  /* 0x0000000000206947 */ /* 0x000fee0003800000 */
[----:B------:R-:W-:Y:S01]  /*d840*/  IADD3 R8, P6, R5, R158, RZ ;  /* 0x0000009e05087210 */ /* 0x000fe20007fde0ff */
[----:B------:R-:W-:Y:S01]  /*d850*/  ULDC.64 UR4, c[0x0][0x5c8] ;  /* 0x0001720000047ab9 */ /* 0x000fe20000000a00 */
[----:B------:R-:W-:-:S03]  /*d860*/  IMAD R7, R157, 0xc0, RZ ;  /* 0x000000c09d077824 */ /* 0x000fc600078e02ff */
[----:B------:R-:W-:Y:S02]  /*d870*/  IMAD.X R9, R6, 0x1, R161, P6 ;  /* 0x0000000106097824 */ /* 0x000fe400030e06a1 */
[----:B------:R-:W-:-:S03]  /*d880*/  IMAD.WIDE.U32 R8, R156, 0xc0, R8 ;  /* 0x000000c09c087825 */ /* 0x000fc600078e0008 */
[----:B------:R-:W-:-:S04]  /*d890*/  IADD3 R8, P6, R8, UR4, RZ ;  /* 0x0000000408087c10 */ /* 0x000fc8000ffde0ff */
[----:B------:R-:W-:-:S05]  /*d8a0*/  IADD3.X R9, R7, UR5, R9, P6, !PT ;  /* 0x0000000507097c10 */ /* 0x000fca000b7fe409 */
[----:B------:R2:W-:Y:S04]  /*d8b0*/  STG.E.U8 desc[UR12][R8.64+0x1], R27 ;  /* 0x0000011b08007986 */ /* 0x0005e8000c10110c */
.L_x_66:
[----:B------:R-:W-:Y:S05]  /*d8c0*/  BSYNC B0 ;  /* 0x0000000000007941 */ /* 0x000fea0003800000 */
.L_x_65:
[----:B------:R-:W-:Y:S01]  /*d8d0*/  @!P2 IMAD.MOV.U32 R12, RZ, RZ, R158 ;  /* 0x000000ffff0ca224 */ /* 0x000fe200078e009e */
[----:B-12---:R-:W-:Y:S01]  /*d8e0*/  @!P3 IADD3 R8, P6, R10, R18, RZ ;  /* 0x000000120a08b210 */ /* 0x006fe20007fde0ff */
[----:B------:R-:W-:Y:S02]  /*d8f0*/  @!P2 IMAD.MOV.U32 R13, RZ, RZ, R161 ;  /* 0x000000ffff0da224 */ /* 0x000fe400078e00a1 */
[-C--:B------:R-:W-:Y:S01]  /*d900*/  FMUL R28, R28, R2.reuse ;  /* 0x000000021c1c7220 */ /* 0x080fe20000400000 */
[----:B------:R-:W-:Y:S02]  /*d910*/  @!P3 IMAD R0, R157, 0xc0, RZ ;  /* 0x000000c09d00b824 */ /* 0x000fe400078e02ff */
[----:B------:R-:W-:Y:S01]  /*d920*/  FMUL R29, R29, R2 ;  /* 0x000000021d1d7220 */ /* 0x000fe20000400000 */
[----:B------:R-:W-:Y:S01]  /*d930*/  @!P2 IMAD.WIDE.U32 R12, R156, 0xc0, R12 ;  /* 0x000000c09c0ca825 */ /* 0x000fe200078e000c */
[----:B------:R-:W1:Y:S01]  /*d940*/  @!P5 LDC.64 R14, c[0x0][0x5c8] ;  /* 0x00017200ff0edb82 */ /* 0x000e620000000a00 */
[----:B------:R-:W-:-:S02]  /*d950*/  F2FP.SATFINITE.E4M3.F32.PACK_AB_MERGE_C R7, RZ, R28, RZ ;  /* 0x0000001cff07723e */ /* 0x000fc400048070ff */
[----:B------:R-:W-:Y:S01]  /*d960*/  FMUL R30, R30, R2 ;  /* 0x000000021e1e7220 */ /* 0x000fe20000400000 */
[----:B------:R-:W-:Y:S01]  /*d970*/  @!P3 IADD3.X R9, R19, R11, R0, P6, !PT ;  /* 0x0000000b1309b210 */ /* 0x000fe200037fe400 */
[----:B------:R-:W-:Y:S01]  /*d980*/  @!P2 IMAD R0, R157, 0xc0, RZ ;  /* 0x000000c09d00a824 */ /* 0x000fe200078e02ff */
[----:B0-----:R-:W-:Y:S01]  /*d990*/  @!P2 IADD3 R10, P6, R12, R20, RZ ;  /* 0x000000140c0aa210 */ /* 0x001fe20007fde0ff */
[----:B------:R-:W-:Y:S01]  /*d9a0*/  BSSY B0, `(.L_x_67) ;  /* 0x0000011000007945 */ /* 0x000fe20003800000 */
[----:B------:R-:W-:Y:S01]  /*d9b0*/  F2FP.SATFINITE.E4M3.F32.PACK_AB_MERGE_C R29, RZ, R29, RZ ;  /* 0x0000001dff1d723e */ /* 0x000fe200048070ff */
[----:B------:R0:W-:Y:S01]  /*d9c0*/  @!P3 STG.E.U8 desc[UR12][R8.64+0x8], R7 ;  /* 0x000008070800b986 */ /* 0x0001e2000c10110c */
[----:B------:R-:W-:Y:S01]  /*d9d0*/  @!P2 IADD3.X R11, R21, R13, R0, P6, !PT ;  /* 0x0000000d150ba210 */ /* 0x000fe200037fe400 */
[----:B------:R-:W2:Y:S01]  /*d9e0*/  @!P4 LDC.64 R16, c[0x0][0x5c8] ;  /* 0x00017200ff10cb82 */ /* 0x000ea20000000a00 */
[----:B------:R-:W-:Y:S02]  /*d9f0*/  ISETP.LT.OR P3, PT, R3, 0x9, !P0 ;  /* 0x000000090300780c */ /* 0x000fe40004761670 */
[----:B------:R-:W-:Y:S01]  /*da00*/  F2FP.SATFINITE.E4M3.F32.PACK_AB_MERGE_C R13, RZ, R30, RZ ;  /* 0x0000001eff0d723e */ /* 0x000fe200048070ff */
[----:B------:R0:W-:Y:S10]  /*da10*/  @!P2 STG.E.U8 desc[UR12][R10.64+0x9], R29 ;  /* 0x0000091d0a00a986 */ /* 0x0001f4000c10110c */
[----:B------:R-:W-:Y:S05]  /*da20*/  @P3 BRA `(.L_x_68) ;  /* 0x0000000000203947 */ /* 0x000fea0003800000 */
[----:B0-----:R-:W-:Y:S01]  /*da30*/  IADD3 R8, P2, R5, R158, RZ ;  /* 0x0000009e05087210 */ /* 0x001fe20007f5e0ff */
[----:B------:R-:W-:Y:S01]  /*da40*/  ULDC.64 UR4, c[0x0][0x5c8] ;  /* 0x0001720000047ab9 */ /* 0x000fe20000000a00 */
[----:B------:R-:W-:-:S03]  /*da50*/  IMAD R7, R157, 0xc0, RZ ;  /* 0x000000c09d077824 */ /* 0x000fc600078e02ff */
[----:B------:R-:W-:Y:S02]  /*da60*/  IMAD.X R9, R6, 0x1, R161, P2 ;  /* 0x0000000106097824 */ /* 0x000fe400010e06a1 */
[----:B------:R-:W-:-:S03]  /*da70*/  IMAD.WIDE.U32 R8, R156, 0xc0, R8 ;  /* 0x000000c09c087825 */ /* 0x000fc600078e0008 */
[----:B------:R-:W-:-:S04]  /*da80*/  IADD3 R8, P2, R8, UR4, RZ ;  /* 0x0000000408087c10 */ /* 0x000fc8000ff5e0ff */
[----:B------:R-:W-:-:S05]  /*da90*/  IADD3.X R9, R7, UR5, R9, P2, !PT ;  /* 0x0000000507097c10 */ /* 0x000fca00097fe409 */
[----:B------:R3:W-:Y:S04]  /*daa0*/  STG.E.U8 desc[UR12][R8.64+0x8], R13 ;  /* 0x0000080d08007986 */ /* 0x0007e8000c10110c */
.L_x_68:
[----:B------:R-:W-:Y:S05]  /*dab0*/  BSYNC B0 ;  /* 0x0000000000007941 */ /* 0x000fea0003800000 */
.L_x_67:
[----:B------:R-:W-:Y:S01]  /*dac0*/  ISETP.LT.OR P6, PT, R3, 0xa, !P0 ;  /* 0x0000000a0300780c */ /* 0x000fe200047c1670 */
[----:B------:R-:W-:Y:S01]  /*dad0*/  FMUL R31, R31, R2 ;  /* 0x000000021f1f7220 */ /* 0x000fe20000400000 */
[----:B0--3--:R-:W-:Y:S01]  /*dae0*/  @!P5 IMAD.MOV.U32 R8, RZ, RZ, R158 ;  /* 0x000000ffff08d224 */ /* 0x009fe200078e009e */
        /* <DEDUP_REMOVED lines=15> */
.L_x_70:
[----:B------:R-:W-:Y:S05]  /*dbe0*/  BSYNC B0 ;  /* 0x0000000000007941 */ /* 0x000fea0003800000 */
.L_x_69:
[----:B------:R-:W-:Y:S01]  /*dbf0*/  @!P4 IMAD.MOV.U32 R12, RZ, RZ, R158 ;  /* 0x000000ffff0cc224 */ /* 0x000fe200078e009e */
[----:B01----:R-:W-:Y:S01]  /*dc00*/  @!P5 IADD3 R8, P6, R10, R14, RZ ;  /* 0x0000000e0a08d210 */ /* 0x003fe20007fde0ff */
[----:B------:R-:W-:Y:S02]  /*dc10*/  @!P4 IMAD.MOV.U32 R13, RZ, RZ, R161 ;  /* 0x000000ffff0dc224 */ /* 0x000fe400078e00a1 */
[-C--:B------:R-:W-:Y:S01]  /*dc20*/  FMUL R32, R32, R2.reuse ;  /* 0x0000000220207220 */ /* 0x080fe20000400000 */
[----:B------:R-:W-:Y:S02]  /*dc30*/  @!P5 IMAD R0, R157, 0xc0, RZ ;  /* 0x000000c09d00d824 */ /* 0x000fe400078e02ff */
[----:B------:R-:W-:Y:S01]  /*dc40*/  FMUL R33, R33, R2 ;  /* 0x0000000221217220 */ /* 0x000fe20000400000 */
[----:B------:R-:W-:Y:S01]  /*dc50*/  @!P4 IMAD.WIDE.U32 R12, R156, 0xc0, R12 ;  /* 0x000000c09c0cc825 */ /* 0x000fe200078e000c */
[----:B------:R-:W0:Y:S01]  /*dc60*/  @!P3 LDC.64 R18, c[0x0][0x5c8] ;  /* 0x00017200ff12bb82 */ /* 0x000e220000000a00 */
[----:B------:R-:W-:-:S02]  /*dc70*/  F2FP.SATFINITE.E4M3.F32.PACK_AB_MERGE_C R7, RZ, R32, RZ ;  /* 0x00000020ff07723e */ /* 0x000fc400048070ff */
[----:B------:R-:W-:Y:S01]  /*dc80*/  FMUL R34, R34, R2 ;  /* 0x0000000222227220 */ /* 0x000fe20000400000 */
[----:B------:R-:W-:Y:S01]  /*dc90*/  @!P5 IADD3.X R9, R15, R11, R0, P6, !PT ;  /* 0x0000000b0f09d210 */ /* 0x000fe200037fe400 */
[----:B------:R-:W-:Y:S01]  /*dca0*/  @!P4 IMAD R0, R157, 0xc0, RZ ;  /* 0x000000c09d00c824 */ /* 0x000fe200078e02ff */
[----:B--2---:R-:W-:Y:S01]  /*dcb0*/  @!P4 IADD3 R10, P6, R12, R16, RZ ;  /* 0x000000100c0ac210 */ /* 0x004fe20007fde0ff */
        /* <DEDUP_REMOVED lines=9> */
[----:B-1----:R-:W-:Y:S01]  /*dd50*/  IADD3 R8, P4, R5, R158, RZ ;  /* 0x0000009e05087210 */ /* 0x002fe20007f9e0ff */
[----:B------:R-:W-:Y:S01]  /*dd60*/  ULDC.64 UR4, c[0x0][0x5c8] ;  /* 0x0001720000047ab9 */ /* 0x000fe20000000a00 */
[----:B------:R-:W-:-:S03]  /*dd70*/  IMAD R7, R157, 0xc0, RZ ;  /* 0x000000c09d077824 */ /* 0x000fc600078e02ff */
[----:B------:R-:W-:Y:S02]  /*dd80*/  IMAD.X R9, R6, 0x1, R161, P4 ;  /* 0x0000000106097824 */ /* 0x000fe400020e06a1 */
[----:B------:R-:W-:-:S03]  /*dd90*/  IMAD.WIDE.U32 R8, R156, 0xc0, R8 ;  /* 0x000000c09c087825 */ /* 0x000fc600078e0008 */
[----:B------:R-:W-:-:S04]  /*dda0*/  IADD3 R8, P4, R8, UR4, RZ ;  /* 0x0000000408087c10 */ /* 0x000fc8000ff9e0ff */
[----:B------:R-:W-:-:S05]  /*ddb0*/  IADD3.X R9, R7, UR5, R9, P4, !PT ;  /* 0x0000000507097c10 */ /* 0x000fca000a7fe409 */
[----:B------:R3:W-:Y:S04]  /*ddc0*/  STG.E.U8 desc[UR12][R8.64+0x10], R13 ;  /* 0x0000100d08007986 */ /* 0x0007e8000c10110c */
.L_x_72:
[----:B------:R-:W-:Y:S05]  /*ddd0*/  BSYNC B0 ;  /* 0x0000000000007941 */ /* 0x000fea0003800000 */
.L_x_71:
[----:B------:R-:W-:Y:S01]  /*dde0*/  ISETP.LT.OR P6, PT, R3, 0x12, !P0 ;  /* 0x000000120300780c */ /* 0x000fe200047c1670 */
[----:B------:R-:W-:Y:S01]  /*ddf0*/  FMUL R35, R35, R2 ;  /* 0x0000000223237220 */ /* 0x000fe20000400000 */
[----:B-1-3--:R-:W-:Y:S01]  /*de00*/  @!P3 IMAD.MOV.U32 R8, RZ, RZ, R158 ;  /* 0x000000ffff08b224 */ /* 0x00afe200078e009e */
        /* <DEDUP_REMOVED lines=15> */
.L_x_74:
[----:B------:R-:W-:Y:S05]  /*df00*/  BSYNC B0 ;  /* 0x0000000000007941 */ /* 0x000fea0003800000 */
.L_x_73:
        /* <DEDUP_REMOVED lines=30> */
.L_x_76:
[----:B------:R-:W-:Y:S05]  /*e0f0*/  BSYNC B0 ;  /* 0x0000000000007941 */ /* 0x000fea0003800000 */
.L_x_75:
        /* <DEDUP_REMOVED lines=18> */
.L_x_78:
[----:B------:R-:W-:Y:S05]  /*e220*/  BSYNC B0 ;  /* 0x0000000000007941 */ /* 0x000fea0003800000 */
.L_x_77:
[----:B------:R-:W-:Y:S01]  /*e230*/  @!P5 IMAD R0, R157, 0xc0, RZ ;  /* 0x000000c09d00d824 */ /* 0x000fe200078e02ff */
[----:B01----:R-:W-:Y:S01]  /*e240*/  @!P5 IADD3 R8, P6, R10, R14, RZ ;  /* 0x0000000e0a08d210 */ /* 0x003fe20007fde0ff */
[----:B------:R-:W-:Y:S02]  /*e250*/  @!P4 IMAD.MOV.U32 R10, RZ, RZ, R158 ;  /* 0x000000ffff0ac224 */ /* 0x000fe400078e009e */
[-C--:B------:R-:W-:Y:S01]  /*e260*/  FMUL R40, R40, R2.reuse ;  /* 0x0000000228287220 */ /* 0x080fe20000400000 */
[----:B------:R-:W-:Y:S01]  /*e270*/  FMUL R41, R41, R2 ;  /* 0x0000000229297220 */ /* 0x000fe20000400000 */
[----:B------:R-:W-:Y:S01]  /*e280*/  @!P5 IADD3.X R9, R15, R11, R0, P6, !PT ;  /* 0x0000000b0f09d210 */ /* 0x000fe200037fe400 */
[----:B------:R-:W-:Y:S01]  /*e290*/  @!P4 IMAD.MOV.U32 R11, RZ, RZ, R161 ;  /* 0x000000ffff0bc224 */ /* 0x000fe200078e00a1 */
[----:B------:R-:W0:Y:S01]  /*e2a0*/  @!P3 LDC.64 R18, c[0x0][0x5c8] ;  /* 0x00017200ff12bb82 */ /* 0x000e220000000a00 */
[----:B------:R-:W-:Y:S01]  /*e2b0*/  @!P4 IMAD R0, R157, 0xc0, RZ ;  /* 0x000000c09d00c824 */ /* 0x000fe200078e02ff */
[----:B------:R-:W-:Y:S01]  /*e2c0*/  F2FP.SATFINITE.E4M3.F32.PACK_AB_MERGE_C R7, RZ, R40, RZ ;  /* 0x00000028ff07723e */ /* 0x000fe200048070ff */
[----:B------:R-:W-:Y:S01]  /*e2d0*/  @!P4 IMAD.WIDE.U32 R10, R156, 0xc0, R10 ;  /* 0x000000c09c0ac825 */ /* 0x000fe200078e000a */
[----:B------:R-:W-:-:S03]  /*e2e0*/  F2FP.SATFINITE.E4M3.F32.PACK_AB_MERGE_C R41, RZ, R41, RZ ;  /* 0x00000029ff29723e */ /* 0x000fc600048070ff */
[----:B------:R-:W-:Y:S01]  /*e2f0*/  FMUL R42, R42, R2 ;  /* 0x000000022a2a7220 */ /* 0x000fe20000400000 */
[----:B------:R-:W-:Y:S01]  /*e300*/  BSSY B0, `(.L_x_79) ;  /* 0x0000014000007945 */ /* 0x000fe20003800000 */
[----:B------:R1:W-:Y:S01]  /*e310*/  @!P5 STG.E.U8 desc[UR12][R8.64+0x20], R7 ;  /* 0x000020070800d986 */ /* 0x0003e2000c10110c */
[----:B--2---:R-:W-:Y:S01]  /*e320*/  @!P4 IADD3 R10, P6, R10, R16, RZ ;  /* 0x000000100a0ac210 */ /* 0x004fe20007fde0ff */
[----:B------:R-:W2:Y:S01]  /*e330*/  @!P2 LDC.64 R20, c[0x0][0x5c8] ;  /* 0x00017200ff14ab82 */ /* 0x000ea20000000a00 */
[----:B------:R-:W-:Y:S02]  /*e340*/  ISETP.LT.OR P5, PT, R3, 0x21, !P0 ;  /* 0x000000210300780c */ /* 0x000fe400047a1670 */
[----:B------:R-:W-:Y:S02]  /*e350*/  @!P4 IADD3.X R11, R17, R11, R0, P6, !PT ;  /* 0x0000000b110bc210 */ /* 0x000fe400037fe400 */
[----:B------:R-:W-:-:S03]  /*e360*/  F2FP.SATFINITE.E4M3.F32.PACK_AB_MERGE_C R15, RZ, R42, RZ ;  /* 0x0000002aff0f723e */ /* 0x000fc600048070ff */
[----:B------:R3:W-:Y:S01]  /*e370*/  @!P4 STG.E.U8 desc[UR12][R10.64+0x21], R41 ;  /* 0x000021290a00c986 */ /* 0x0007e2000c10110c */
[----:B-1----:R-:W-:Y:S02]  /*e380*/  @!P3 IMAD.MOV.U32 R8, RZ, RZ, R158 ;  /* 0x000000ffff08b224 */ /* 0x002fe400078e009e */
[----:B------:R-:W-:Y:S02]  /*e390*/  @!P3 IMAD.MOV.U32 R9, RZ, RZ, R161 ;  /* 0x000000ffff09b224 */ /* 0x000fe400078e00a1 */
[----:B------:R-:W-:Y:S01]  /*e3a0*/  @!P3 IMAD.WIDE.U32 R12, R156, 0xc0, R8 ;  /* 0x000000c09c0cb825 */ /* 0x000fe200078e0008 */
[----:B------:R-:W-:Y:S06]  /*e3b0*/  @P5 BRA `(.L_x_80) ;  /* 0x0000000000205947 */ /* 0x000fec0003800000 */
        /* <DEDUP_REMOVED lines=8> */
.L_x_80:
[----:B------:R-:W-:Y:S05]  /*e440*/  BSYNC B0 ;  /* 0x0000000000007941 */ /* 0x000fea0003800000 */
.L_x_79:
[----:B------:R-:W-:Y:S01]  /*e450*/  ISETP.LT.OR P5, PT, R3, 0x22, !P0 ;  /* 0x000000220300780c */ /* 0x000fe200047a1670 */
[-C--:B------:R-:W-:Y:S01]  /*e460*/  FMUL R43, R43, R2.reuse ;  /* 0x000000022b2b7220 */ /* 0x080fe20000400000 */
[----:B------:R-:W-:Y:S01]  /*e470*/  BSSY B0, `(.L_x_81) ;  /* 0x000000f000007945 */ /* 0x000fe20003800000 */
[----:B------:R-:W-:Y:S01]  /*e480*/  ISETP.LT.OR P6, PT, R3, 0x31, !P1 ;  /* 0x000000310300780c */ /* 0x000fe20004fc1670 */
[----:B------:R-:W-:Y:S01]  /*e490*/  FMUL R44, R44, R2 ;  /* 0x000000022c2c7220 */ /* 0x000fe20000400000 */
[----:B0--3--:R-:W-:Y:S01]  /*e4a0*/  @!P3 IADD3 R10, P4, R12, R18, RZ ;  /* 0x000000120c0ab210 */ /* 0x009fe20007f9e0ff */
[----:B------:R-:W-:Y:S01]  /*e4b0*/  @!P3 IMAD R0, R157, 0xc0, RZ ;  /* 0x000000c09d00b824 */ /* 0x000fe200078e02ff */
[----:B------:R-:W-:-:S06]  /*e4c0*/  F2FP.SATFINITE.E4M3.F32.PACK_AB_MERGE_C R43, RZ, R43, RZ ;  /* 0x0000002bff2b723e */ /* 0x000fcc00048070ff */
        /* <DEDUP_REMOVED lines=9> */
.L_x_82:
[----:B------:R-:W-:Y:S05]  /*e560*/  BSYNC B0 ;  /* 0x0000000000007941 */ /* 0x000fea0003800000 */
.L_x_81:
[----:B------:R-:W-:Y:S01]  /*e570*/  @!P3 IADD3.X R11, R19, R13, R0, P4, !PT ;  /* 0x0000000d130bb210 */ /* 0x000fe200027fe400 */
[----:B01----:R-:W-:Y:S01]  /*e580*/  @!P2 IMAD.MOV.U32 R8, RZ, RZ, R158 ;  /* 0x000000ffff08a224 */ /* 0x003fe200078e009e */
[C---:B------:R-:W-:Y:S01]  /*e590*/  ISETP.LT.OR P5, PT, R3.reuse, 0x32, !P1 ;  /* 0x000000320300780c */ /* 0x040fe20004fa1670 */
[----:B------:R-:W-:Y:S01]  /*e5a0*/  @!P2 IMAD.MOV.U32 R9, RZ, RZ, R161 ;  /* 0x000000ffff09a224 */ /* 0x000fe200078e00a1 */
[C---:B------:R-:W-:Y:S01]  /*e5b0*/  ISETP.LT.OR P4, PT, R3.reuse, 0x39, !P1 ;  /* 0x000000390300780c */ /* 0x040fe20004f81670 */
[----:B------:R-:W0:Y:S01]  /*e5c0*/  @!P6 LDC.64 R12, c[0x0][0x5c8] ;  /* 0x00017200ff0ceb82 */ /* 0x000e220000000a00 */
[----:B------:R-:W-:Y:S01]  /*e5d0*/  ISETP.LT.OR P1, PT, R3, 0x3a, !P1 ;  /* 0x0000003a0300780c */ /* 0x000fe20004f21670 */
[----:B------:R-:W-:Y:S01]  /*e5e0*/  @!P2 IMAD.WIDE.U32 R8, R156, 0xc0, R8 ;  /* 0x000000c09c08a825 */ /* 0x000fe200078e0008 */
[----:B------:R-:W-:-:S03]  /*e5f0*/  F2FP.SATFINITE.E4M3.F32.PACK_AB_MERGE_C R7, RZ, R44, RZ ;  /* 0x0000002cff07723e */ /* 0x000fc600048070ff */
[-C--:B------:R-:W-:Y:S01]  /*e600*/  FMUL R45, R45, R2.reuse ;  /* 0x000000022d2d7220 */ /* 0x080fe20000400000 */
[----:B------:R-:W-:Y:S01]  /*e610*/  FMUL R46, R46, R2 ;  /* 0x000000022e2e7220 */ /* 0x000fe20000400000 */
[----:B------:R-:W-:Y:S01]  /*e620*/  @!P2 IMAD R0, R157, 0xc0, RZ ;  /* 0x000000c09d00a824 */ /* 0x000fe200078e02ff */
[----:B------:R-:W-:Y:S01]  /*e630*/  BSSY B0, `(.L_x_83) ;  /* 0x000001c000007945 */ /* 0x000fe20003800000 */
[----:B------:R1:W-:Y:S01]  /*e640*/  @!P3 STG.E.U8 desc[UR12][R10.64+0x28], R7 ;  /* 0x000028070a00b986 */ /* 0x0003e2000c10110c */
[----:B--2---:R-:W-:Y:S01]  /*e650*/  @!P2 IADD3 R8, P3, R8, R20, RZ ;  /* 0x000000140808a210 */ /* 0x004fe20007f7e0ff */
[----:B------:R-:W2:Y:S01]  /*e660*/  @!P5 LDC.64 R18, c[0x0][0x5c8] ;  /* 0x00017200ff12db82 */ /* 0x000ea20000000a00 */
[----:B------:R-:W-:Y:S02]  /*e670*/  F2FP.SATFINITE.E4M3.F32.PACK_AB_MERGE_C R45, RZ, R45, RZ ;  /* 0x0000002dff2d723e */ /* 0x000fe400048070ff */
[----:B------:R-:W-:Y:S01]  /*e680*/  @!P2 IADD3.X R9, R21, R9, R0, P3, !PT ;  /* 0x000000091509a210 */ /* 0x000fe20001ffe400 */
[----:B------:R-:W-:Y:S01]  /*e690*/  @!P6 IMAD R0, R157, 0xc0, RZ ;  /* 0x000000c09d00e824 */ /* 0x000fe200078e02ff */
[----:B------:R-:W-:-:S03]  /*e6a0*/  ISETP.LT.OR P3, PT, R3, 0x29, !P0 ;  /* 0x000000290300780c */ /* 0x000fc60004761670 */
[----:B------:R-:W3:Y:S01]  /*e6b0*/  @!P4 LDC.64 R22, c[0x0][0x5c8] ;  /* 0x00017200ff16cb82 */ /* 0x000ee20000000a00 */
[----:B------:R4:W-:Y:S01]  /*e6c0*/  @!P2 STG.E.U8 desc[UR12][R8.64+0x29], R45 ;  /* 0x0000292d0800a986 */ /* 0x0009e2000c10110c */
[----:B-1----:R-:W-:Y:S01]  /*e6d0*/  @!P6 IMAD.MOV.U32 R10, RZ, RZ, R158 ;  /* 0x000000ffff0ae224 */ /* 0x002fe200078e009e */
[----:B------:R-:W-:Y:S01]  /*e6e0*/  F2FP.SATFINITE.E4M3.F32.PACK_AB_MERGE_C R7, RZ, R46, RZ ;  /* 0x0000002eff07723e */ /* 0x000fe200048070ff */
[----:B------:R-:W-:-:S04]  /*e6f0*/  @!P6 IMAD.MOV.U32 R11, RZ, RZ, R161 ;  /* 0x000000ffff0be224 */ /* 0x000fc800078e00a1 */
[----:B------:R-:W1:Y:S01]  /*e700*/  @!P1 LDC.64 R24, c[0x0][0x5c8] ;  /* 0x00017200ff189b82 */ /* 0x000e620000000a00 */
[----:B------:R-:W-:-:S04]  /*e710*/  @!P6 IMAD.WIDE.U32 R10, R156, 0xc0, R10 ;  /* 0x000000c09c0ae825 */ /* 0x000fc800078e000a */
[----:B----4-:R-:W-:Y:S01]  /*e720*/  @!P5 IMAD.MOV.U32 R8, RZ, RZ, R158 ;  /* 0x000000ffff08d224 */ /* 0x010fe200078e009e */
[----:B0-----:R-:W-:Y:S01]  /*e730*/  @!P6 IADD3 R12, P2, R10, R12, RZ ;  /* 0x0000000c0a0ce210 */ /* 0x001fe20007f5e0ff */
[----:B------:R-:W-:Y:S02]  /*e740*/  @!P5 IMAD.MOV.U32 R9, RZ, RZ, R161 ;  /* 0x000000ffff09d224 */ /* 0x000fe400078e00a1 */
[----:B------:R-:W-:Y:S01]  /*e750*/  @!P5 IMAD.WIDE.U32 R14, R156, 0xc0, R8 ;  /* 0x000000c09c0ed825 */ /* 0x000fe200078e0008 */
[----:B------:R-:W-:Y:S09]  /*e760*/  @P3 BRA `(.L_x_84) ;  /* 0x0000000000203947 */ /* 0x000ff20003800000 */
        /* <DEDUP_REMOVED lines=8> */
.L_x_84:
[----:B------:R-:W-:Y:S05]  /*e7f0*/  BSYNC B0 ;  /* 0x0000000000007941 */ /* 0x000fea0003800000 */
.L_x_83:
[----:B------:R-:W-:Y:S01]  /*e800*/  ISETP.LT.OR P3, PT, R3, 0x2a, !P0 ;  /* 0x0000002a0300780c */ /* 0x000fe20004761670 */
[-C--:B------:R-:W-:Y:S01]  /*e810*/  FMUL R48, R48, R2.reuse ;  /* 0x0000000230307220 */ /* 0x080fe20000400000 */
[-C--:B------:R-:W-:Y:S01]  /*e820*/  FMUL R47, R47, R2.reuse ;  /* 0x000000022f2f7220 */ /* 0x080fe20000400000 */
[----:B------:R-:W-:Y:S01]  /*e830*/  BSSY B0, `(.L_x_85) ;  /* 0x0000010000007945 */ /* 0x000fe20003800000 */
[----:B------:R-:W-:Y:S01]  /*e840*/  @!P6 IADD3.X R13, R13, R11, R0, P2, !PT ;  /* 0x0000000b0d0de210 */ /* 0x000fe200017fe400 */
[----:B------:R-:W-:Y:S01]  /*e850*/  FMUL R49, R49, R2 ;  /* 0x0000000231317220 */ /* 0x000fe20000400000 */
[----:B--2---:R-:W-:Y:S01]  /*e860*/  @!P5 IADD3 R10, P2, R14, R18, RZ ;  /* 0x000000120e0ad210 */ /* 0x004fe20007f5e0ff */
[----:B------:R-:W-:Y:S01]  /*e870*/  @!P5 IMAD R0, R157, 0xc0, RZ ;  /* 0x000000c09d00d824 */ /* 0x000fe200078e02ff */
[----:B0-----:R-:W-:Y:S02]  /*e880*/  F2FP.SATFINITE.E4M3.F32.PACK_AB_MERGE_C R7, RZ, R48, RZ ;  /* 0x00000030ff07723e */ /* 0x001fe400048070ff */
[----:B------:R-:W-:-:S03]  /*e890*/  F2FP.SATFINITE.E4M3.F32.PACK_AB_MERGE_C R47, RZ, R47, RZ ;  /* 0x0000002fff2f723e */ /* 0x000fc600048070ff */
        /* <DEDUP_REMOVED lines=9> */
.L_x_86:
[----:B------:R-:W-:Y:S05]  /*e930*/  BSYNC B0 ;  /* 0x0000000000007941 */ /* 0x000fea0003800000 */
.L_x_85:
[----:B------:R2:W-:Y:S01]  /*e940*/  @!P6 STG.E.U8 desc[UR12][R12.64+0x30], R7 ;  /* 0x000030070c00e986 */ /* 0x0005e2000c10110c */
[----:B------:R-:W-:Y:S01]  /*e950*/  ISETP.LT.OR P6, PT, R3, 0x31, !P0 ;  /* 0x000000310300780c */ /* 0x000fe200047c1670 */
[----:B------:R-:W-:Y:S01]  /*e960*/  FMUL R50, R50, R2 ;  /* 0x0000000232327220 */ /* 0x000fe20000400000 */
[----:B------:R-:W-:Y:S01]  /*e970*/  @!P5 IADD3.X R11, R19, R15, R0, P2, !PT ;  /* 0x0000000f130bd210 */ /* 0x000fe200017fe400 */
[----:B0-----:R-:W-:Y:S01]  /*e980*/  @!P4 IMAD.MOV.U32 R8, RZ, RZ, R158 ;  /* 0x000000ffff08c224 */ /* 0x001fe200078e009e */
[----:B------:R-:W-:Y:S01]  /*e990*/  F2FP.SATFINITE.E4M3.F32.PACK_AB_MERGE_C R49, RZ, R49, RZ ;  /* 0x00000031ff31723e */ /* 0x000fe200048070ff */
[----:B------:R-:W-:Y:S01]  /*e9a0*/  @!P4 IMAD.MOV.U32 R9, RZ, RZ, R161 ;  /* 0x000000ffff09c224 */ /* 0x000fe200078e00a1 */
[----:B------:R-:W-:Y:S01]  /*e9b0*/  BSSY B0, `(.L_x_87) ;  /* 0x0000013000007945 */ /* 0x000fe20003800000 */
[C---:B------:R-:W-:Y:S02]  /*e9c0*/  ISETP.LT.OR P3, PT, R3.reuse, 0x32, !P0 ;  /* 0x000000320300780c */ /* 0x040fe40004761670 */
[----:B------:R0:W-:Y:S01]  /*e9d0*/  @!P5 STG.E.U8 desc[UR12][R10.64+0x31], R49 ;  /* 0x000031310a00d986 */ /* 0x0001e2000c10110c */
[C---:B------:R-:W-:Y:S01]  /*e9e0*/  ISETP.LT.OR P2, PT, R3.reuse, 0x39, !P0 ;  /* 0x000000390300780c */ /* 0x040fe20004741670 */
[----:B--2---:R-:W-:Y:S01]  /*e9f0*/  @!P4 IMAD.WIDE.U32 R12, R156, 0xc0, R8 ;  /* 0x000000c09c0cc825 */ /* 0x004fe200078e0008 */
[----:B------:R-:W-:-:S02]  /*ea00*/  ISETP.LT.OR P0, PT, R3, 0x3a, !P0 ;  /* 0x0000003a0300780c */ /* 0x000fc40004701670 */
[----:B------:R-:W-:Y:S01]  /*ea10*/  F2FP.SATFINITE.E4M3.F32.PACK_AB_MERGE_C R3, RZ, R50, RZ ;  /* 0x00000032ff03723e */ /* 0x000fe200048070ff */
[----:B0-----:R-:W-:Y:S02]  /*ea20*/  @!P1 IMAD.MOV.U32 R10, RZ, RZ, R158 ;  /* 0x000000ffff0a9224 */ /* 0x001fe400078e009e */
        /* <DEDUP_REMOVED lines=11> */
.L_x_88:
[----:B------:R-:W-:Y:S05]  /*eae0*/  BSYNC B0 ;  /* 0x0000000000007941 */ /* 0x000fea0003800000 */
.L_x_87:
[----:B------:R-:W-:Y:S01]  /*eaf0*/  FMUL R51, R51, R2 ;  /* 0x0000000233337220 */ /* 0x000fe20000400000 */
[----:B------:R-:W-:Y:S01]  /*eb00*/  BSSY B0, `(.L_x_89) ;  /* 0x0000011000007945 */ /* 0x000fe20003800000 */
[----:B---3--:R-:W-:Y:S01]  /*eb10*/  @!P4 IADD3 R10, P5, R12, R22, RZ ;  /* 0x000000160c0ac210 */ /* 0x008fe20007fbe0ff */
[----:B------:R-:W-:Y:S01]  /*eb20*/  FMUL R52, R52, R2 ;  /* 0x0000000234347220 */ /* 0x000fe20000400000 */
[----:B-1----:R-:W-:Y:S01]  /*eb30*/  @!P1 IADD3 R16, P6, R14, R24, RZ ;  /* 0x000000180e109210 */ /* 0x002fe20007fde0ff */
[----:B------:R-:W-:Y:S01]  /*eb40*/  FMUL R53, R53, R2 ;  /* 0x0000000235357220 */ /* 0x000fe20000400000 */
[C---:B------:R-:W-:Y:S01]  /*eb50*/  @!P4 IMAD R0, R157.reuse, 0xc0, RZ ;  /* 0x000000c09d00c824 */ /* 0x040fe200078e02ff */
[----:B------:R-:W-:Y:S01]  /*eb60*/  F2FP.SATFINITE.E4M3.F32.PACK_AB_MERGE_C R51, RZ, R51, RZ ;  /* 0x00000033ff33723e */ /* 0x000fe200048070ff */
[----:B------:R-:W-:Y:S01]  /*eb70*/  @!P1 IMAD R4, R157, 0xc0, RZ ;  /* 0x000000c09d049824 */ /* 0x000fe200078e02ff */
[----:B------:R-:W-:Y:S08]  /*eb80*/  @P3 BRA `(.L_x_90) ;  /* 0x0000000000203947 */ /* 0x000ff00003800000 */
        /* <DEDUP_REMOVED lines=8> */
.L_x_90:
[----:B------:R-:W-:Y:S05]  /*ec10*/  BSYNC B0 ;  /* 0x0000000000007941 */ /* 0x000fea0003800000 */
.L_x_89:
[----:B------:R-:W-:Y:S01]  /*ec20*/  @!P4 IADD3.X R11, R23, R13, R0, P5, !PT ;  /* 0x0000000d170bc210 */ /* 0x000fe20002ffe400 */
[----:B------:R-:W-:Y:S01]  /*ec30*/  FMUL R54, R54, R2 ;  /* 0x0000000236367220 */ /* 0x000fe20000400000 */
[----:B0-----:R-:W-:Y:S01]  /*ec40*/  F2FP.SATFINITE.E4M3.F32.PACK_AB_MERGE_C R3, RZ, R52, RZ ;  /* 0x00000034ff03723e */ /* 0x001fe200048070ff */
[----:B------:R-:W-:Y:S01]  /*ec50*/  BSSY B0, `(.L_x_91) ;  /* 0x000000f000007945 */ /* 0x000fe20003800000 */
[----:B------:R-:W-:Y:S02]  /*ec60*/  @!P1 IADD3.X R17, R25, R15, R4, P6, !PT ;  /* 0x0000000f19119210 */ /* 0x000fe400037fe404 */
[----:B------:R-:W-:Y:S01]  /*ec70*/  F2FP.SATFINITE.E4M3.F32.PACK_AB_MERGE_C R53, RZ, R53, RZ ;  /* 0x00000035ff35723e */ /* 0x000fe200048070ff */
[----:B------:R0:W-:Y:S01]  /*ec80*/  @!P4 STG.E.U8 desc[UR12][R10.64+0x38], R3 ;  /* 0x000038030a00c986 */ /* 0x0001e2000c10110c */
[----:B------:R-:W-:-:S03]  /*ec90*/  F2FP.SATFINITE.E4M3.F32.PACK_AB_MERGE_C R7, RZ, R54, RZ ;  /* 0x00000036ff07723e */ /* 0x000fc600048070ff */
[----:B------:R0:W-:Y:S01]  /*eca0*/  @!P1 STG.E.U8 desc[UR12][R16.64+0x39], R53 ;  /* 0x0000393510009986 */ /* 0x0001e2000c10110c */
[----:B------:R-:W-:Y:S05]  /*ecb0*/  @P2 BRA `(.L_x_92) ;  /* 0x0000000000202947 */ /* 0x000fea0003800000 */
[----:B-1----:R-:W-:Y:S01]  /*ecc0*/  IADD3 R8, P1, R5, R158, RZ ;  /* 0x0000009e05087210 */ /* 0x002fe20007f3e0ff */
[----:B------:R-:W-:Y:S01]  /*ecd0*/  ULDC.64 UR4, c[0x0][0x5c8] ;  /* 0x0001720000047ab9 */ /* 0x000fe20000000a00 */
[----:B0-----:R-:W-:-:S03]  /*ece0*/  IMAD R3, R157, 0xc0, RZ ;  /* 0x000000c09d037824 */ /* 0x001fc600078e02ff */
[----:B------:R-:W-:Y:S02]  /*ecf0*/  IMAD.X R9, R6, 0x1, R161, P1 ;  /* 0x0000000106097824 */ /* 0x000fe400008e06a1 */
[----:B------:R-:W-:-:S03]  /*ed00*/  IMAD.WIDE.U32 R8, R156, 0xc0, R8 ;  /* 0x000000c09c087825 */ /* 0x000fc600078e0008 */
[----:B------:R-:W-:-:S04]  /*ed10*/  IADD3 R8, P1, R8, UR4, RZ ;  /* 0x0000000408087c10 */ /* 0x000fc8000ff3e0ff */
[----:B------:R-:W-:-:S05]  /*ed20*/  IADD3.X R9, R3, UR5, R9, P1, !PT ;  /* 0x0000000503097c10 */ /* 0x000fca0008ffe409 */
[----:B------:R2:W-:Y:S04]  /*ed30*/  STG.E.U8 desc[UR12][R8.64+0x38], R7 ;  /* 0x0000380708007986 */ /* 0x0005e8000c10110c */
.L_x_92:
[----:B------:R-:W-:Y:S05]  /*ed40*/  BSYNC B0 ;  /* 0x0000000000007941 */ /* 0x000fea0003800000 */
.L_x_91:
[----:B------:R-:W-:Y:S05]  /*ed50*/  @P0 EXIT ;  /* 0x000000000000094d */ /* 0x000fea0003800000 */
[----:B------:R-:W-:Y:S01]  /*ed60*/  IADD3 R158, P0, R5, R158, RZ ;  /* 0x0000009e059e7210 */ /* 0x000fe20007f1e0ff */
[----:B------:R-:W-:Y:S01]  /*ed70*/  ULDC.64 UR4, c[0x0][0x5c8] ;  /* 0x0001720000047ab9 */ /* 0x000fe20000000a00 */
[----:B------:R-:W-:Y:S01]  /*ed80*/  FMUL R55, R55, R2 ;  /* 0x0000000237377220 */ /* 0x000fe20000400000 */
[----:B------:R-:W-:Y:S02]  /*ed90*/  IMAD R157, R157, 0xc0, RZ ;  /* 0x000000c09d9d7824 */ /* 0x000fe400078e02ff */
[----:B------:R-:W-:Y:S02]  /*eda0*/  IMAD.X R159, R6, 0x1, R161, P0 ;  /* 0x00000001069f7824 */ /* 0x000fe400000e06a1 */
[----:B------:R-:W-:Y:S01]  /*edb0*/  F2FP.SATFINITE.E4M3.F32.PACK_AB_MERGE_C R55, RZ, R55, RZ ;  /* 0x00000037ff37723e */ /* 0x000fe200048070ff */
[----:B------:R-:W-:-:S03]  /*edc0*/  IMAD.WIDE.U32 R158, R156, 0xc0, R158 ;  /* 0x000000c09c9e7825 */ /* 0x000fc600078e009e */
[----:B------:R-:W-:-:S04]  /*edd0*/  IADD3 R2, P0, R158, UR4, RZ ;  /* 0x000000049e027c10 */ /* 0x000fc8000ff1e0ff */
[----:B0-----:R-:W-:-:S05]  /*ede0*/  IADD3.X R3, R157, UR5, R159, P0, !PT ;  /* 0x000000059d037c10 */ /* 0x001fca00087fe49f */
[----:B------:R-:W-:Y:S01]  /*edf0*/  STG.E.U8 desc[UR12][R2.64+0x39], R55 ;  /* 0x0000393702007986 */ /* 0x000fe2000c10110c */
[----:B------:R-:W-:Y:S05]  /*ee00*/  EXIT ;  /* 0x000000000000794d */ /* 0x000fea0003800000 */
.L_x_14:
[----:B------:R-:W-:-:S13]  /*ee10*/  ISETP.NE.AND P0, PT, R6, RZ, PT ;  /* 0x000000ff0600720c */ /* 0x000fda0003f05270 */
[----:B------:R-:W-:Y:S05]  /*ee20*/  @P0 EXIT ;  /* 0x000000000000094d */ /* 0x000fea0003800000 */
[----:B------:R-:W-:-:S13]  /*ee30*/  ELECT P0, URZ, PT ;  /* 0x00000000003f782f */ /* 0x000fda0003800000 */
[----:B------:R-:W-:Y:S05]  /*ee40*/  @!P0 BRA `(.L_x_93) ;  /* 0x0000000400c08947 */ /* 0x000fea0003800000 */
[----:B------:R-:W-:-:S13]  /*ee50*/  ISETP.GE.AND P0, PT, R4, 0x1, PT ;  /* 0x000000010400780c */ /* 0x000fda0003f06270 */
[----:B------:R-:W-:Y:S05]  /*ee60*/  @!P0 BRA `(.L_x_93) ;  /* 0x0000000400b88947 */ /* 0x000fea0003800000 */
[----:B------:R-:W0:Y:S01]  /*ee70*/  S2R R6, SR_CgaCtaId ;  /* 0x0000000000067919 */ /* 0x000e220000008800 */
[----:B------:R-:W-:Y:S01]  /*ee80*/  IMAD.SHL.U32 R20, R11, 0x100, RZ ;  /* 0x000001000b147824 */ /* 0x000fe200078e00ff */
[----:B------:R-:W-:Y:S01]  /*ee90*/  ULDC UR4, c[0x0][0x384] ;  /* 0x0000e10000047ab9 */ /* 0x000fe20000000800 */
[----:B------:R-:W-:Y:S01]  /*eea0*/  LOP3.LUT P0, RZ, R10, 0x1f, RZ, 0xc0, !PT ;  /* 0x0000001f0aff7812 */ /* 0x000fe2000780c0ff */
[----:B------:R-:W-:Y:S01]  /*eeb0*/  ULDC UR5, c[0x0][0x388] ;  /* 0x0000e20000057ab9 */ /* 0x000fe20000000800 */
[C---:B------:R-:W-:Y:S01]  /*eec0*/  ISETP.NE.AND P1, PT, R12.reuse, RZ, PT ;  /* 0x000000ff0c00720c */ /* 0x040fe20003f25270 */
[----:B------:R-:W-:Y:S01]  /*eed0*/  IMAD.MOV.U32 R7, RZ, RZ, 0x1 ;  /* 0x00000001ff077424 */ /* 0x000fe200078e00ff */
[----:B------:R-:W-:Y:S01]  /*eee0*/  ISETP.NE.OR P0, PT, R12, RZ, !P0 ;  /* 0x000000ff0c00720c */ /* 0x000fe20004705670 */
[----:B------:R-:W-:Y:S01]  /*eef0*/  IMAD.MOV.U32 R9, RZ, RZ, RZ ;  /* 0x000000ffff097224 */ /* 0x000fe200078e00ff */
[----:B------:R-:W-:Y:S02]  /*ef00*/  LOP3.LUT R21, R8, 0x2, RZ, 0xfc, !PT ;  /* 0x0000000208157812 */ /* 0x000fe400078efcff */
[----:B------:R-:W-:Y:S01]  /*ef10*/  CS2R R10, SRZ ;  /* 0x00000000000a7805 */ /* 0x000fe2000001ff00 */
[----:B------:R-:W-:-:S02]  /*ef20*/  IMAD.MOV.U32 R12, RZ, RZ, RZ ;  /* 0x000000ffff0c7224 */ /* 0x000fc400078e00ff */
[----:B0----5:R-:W-:-:S05]  /*ef30*/  IMAD.SHL.U32 R0, R6, 0x20, RZ ;  /* 0x0000002006007824 */ /* 0x021fca00078e00ff */
[----:B--2---:R-:W-:Y:S01]  /*ef40*/  LOP3.LUT R2, R0, 0x20, RZ, 0xc0, !PT ;  /* 0x0000002000027812 */ /* 0x004fe200078ec0ff */
[----:B------:R-:W-:-:S04]  /*ef50*/  IMAD R0, R14, R15, RZ ;  /* 0x0000000f0e007224 */ /* 0x000fc800078e02ff */
[----:B------:R-:W-:Y:S02]  /*ef60*/  IMAD R5, R13, 0x40, R2 ;  /* 0x000000400d057824 */ /* 0x000fe400078e0202 */
[----:B------:R-:W-:Y:S02]  /*ef70*/  IMAD.SHL.U32 R2, R6, 0x400, RZ ;  /* 0x0000040006027824 */ /* 0x000fe400078e00ff */
[----:B------:R-:W-:-:S03]  /*ef80*/  IMAD.HI.U32 R6, R20, UR4, RZ ;  /* 0x0000000414067c27 */ /* 0x000fc6000f8e00ff */
[----:B------:R-:W-:Y:S01]  /*ef90*/  LOP3.LUT R2, R2, 0x400, RZ, 0xc0, !PT ;  /* 0x0000040002027812 */ /* 0x000fe200078ec0ff */
[----:B------:R-:W-:Y:S01]  /*efa0*/  IMAD R0, R3, R0, 0x1 ;  /* 0x0000000103007424 */ /* 0x000fe200078e0200 */
[----:B------:R-:W-:-:S07]  /*efb0*/  SHF.R.U32.HI R6, RZ, UR5, R6 ;  /* 0x00000005ff067c19 */ /* 0x000fce0008011606 */
.L_x_97:
[----:B------:R-:W0:Y:S01]  /*efc0*/  S2R R14, SR_CgaCtaId ;  /* 0x00000000000e7919 */ /* 0x000e220000008800 */
[----:B------:R-:W-:-:S04]  /*efd0*/  MOV R13, 0x400 ;  /* 0x00000400000d7802 */ /* 0x000fc80000000f00 */
[----:B0-----:R-:W-:Y:S02]  /*efe0*/  LEA R22, R14, R13, 0x18 ;  /* 0x0000000d0e167211 */ /* 0x001fe400078ec0ff */
[----:B------:R-:W-:-:S03]  /*eff0*/  SHF.L.U32 R13, R7, 0x1f, RZ ;  /* 0x0000001f070d7819 */ /* 0x000fc600000006ff */
[----:B------:R-:W-:-:S07]  /*f000*/  IMAD R14, R9, 0x8, R22 ;  /* 0x00000008090e7824 */ /* 0x000fce00078e0216 */
.L_x_94:
[----:B0-----:R0:W1:Y:S02]  /*f010*/  SYNCS.PHASECHK.TRANS64.TRYWAIT P2, [R14+URZ+0x370b0], R13 ;  /* 0x0370b00d0e0075a7 */ /* 0x001064000804017f */
[----:B-1----:R-:W-:Y:S05]  /*f020*/  @!P2 NANOSLEEP.SYNCS 0x989680 ;  /* 0x009896800000a95d */ /* 0x002fea0003900000 */
[----:B------:R-:W1:Y:S02]  /*f030*/  @!P2 SYNCS.PHASECHK.TRANS64 P2, [R14+URZ+0x370b0], R13 ;  /* 0x0370b00d0e00a5a7 */ /* 0x000e64000804007f */
[----:B-1----:R-:W-:Y:S05]  /*f040*/  @!P2 BRA `(.L_x_94) ;  /* 0xfffffffc00f0a947 */ /* 0x002fea000383ffff */
[----:B0-----:R-:W0:Y:S02]  /*f050*/  @!P1 LDC R13, c[0x0][0x500] ;  /* 0x00014000ff0d9b82 */ /* 0x001e240000000800 */
[----:B0-----:R0:W-:Y:S02]  /*f060*/  @!P1 SYNCS.ARRIVE.TRANS64 RZ, [R14+URZ+0x37000], R13 ;  /* 0x0370000d0eff99a7 */ /* 0x0011e4000800003f */
[----:B0-----:R-:W-:-:S04]  /*f070*/  PRMT R13, R21, 0x9910, RZ ;  /* 0x00009910150d7816 */ /* 0x001fc800000000ff */
[----:B------:R-:W-:-:S13]  /*f080*/  ISETP.NE.AND P2, PT, R13, 0x2, PT ;  /* 0x000000020d00780c */ /* 0x000fda0003f45270 */
[----:B------:R-:W-:Y:S05]  /*f090*/  @P2 BRA `(.L_x_95) ;  /* 0x0000000000042947 */ /* 0x000fea0003800000 */
[----:B------:R-:W-:Y:S01]  /*f0a0*/  BPT.TRAP 0x1 ;  /* 0x000000040000795c */ /* 0x000fe20000300000 */
.L_x_95:
[----:B------:R-:W-:Y:S05]  /*f0b0*/  @P0 BRA `(.L_x_96) ;  /* 0x0000000000040947 */ /* 0x000fea0003800000 */
[----:B------:R-:W-:Y:S01]  /*f0c0*/  BPT.TRAP 0x1 ;  /* 0x000000040000795c */ /* 0x000fe20000300000 */
.L_x_96:
[----:B------:R-:W0:Y:S01]  /*f0d0*/  LDC R15, c[0x0][0x380] ;  /* 0x0000e000ff0f7b82 */ /* 0x000e220000000800 */
[----:B------:R-:W-:Y:S01]  /*f0e0*/  R2UR UR4, R6 ;  /* 0x00000000060472ca */ /* 0x000fe200000e0000 */
[----:B------:R-:W-:Y:S01]  /*f0f0*/  ULDC UR20, c[0x0][0x38c] ;  /* 0x0000e30000147ab9 */ /* 0x000fe20000000800 */
[----:B------:R-:W-:Y:S01]  /*f100*/  R2UR UR5, R20 ;  /* 0x00000000140572ca */ /* 0x000fe200000e0000 */
[----:B------:R-:W-:Y:S01]  /*f110*/  UISETP.NE.AND UP0, UPT, UR20, 0x1, UPT ;  /* 0x000000011400788c */ /* 0x000fe2000bf05270 */
[----:B------:R-:W-:Y:S01]  /*f120*/  R2UR UR17, R14 ;  /* 0x000000000e1172ca */ /* 0x000fe200000e0000 */
[C---:B------:R-:W-:Y:S01]  /*f130*/  VIADD R14, R12.reuse, 0x1 ;  /* 0x000000010c0e7836 */ /* 0x040fe20000000000 */
[----:B------:R-:W-:Y:S01]  /*f140*/  R2UR UR18, R12 ;  /* 0x000000000c1272ca */ /* 0x000fe200000e0000 */
[----:B------:R-:W1:Y:S01]  /*f150*/  LDC.64 R16, c[0x0][0x3b8] ;  /* 0x0000ee00ff107b82 */ /* 0x000e620000000a00 */
[C---:B------:R-:W-:Y:S01]  /*f160*/  IMAD R23, R9.reuse, 0x800, R2 ;  /* 0x0000080009177824 */ /* 0x040fe200078e0202 */
[----:B------:R-:W-:Y:S01]  /*f170*/  R2UR UR9, R22 ;  /* 0x00000000160972ca */ /* 0x000fe200000e0000 */
[----:B------:R-:W-:Y:S01]  /*f180*/  VIADD R0, R0, 0xffffffff ;  /* 0xffffffff00007836 */ /* 0x000fe20000000000 */
[----:B------:R-:W-:Y:S01]  /*f190*/  R2UR UR16, R9 ;  /* 0x00000000091072ca */ /* 0x000fe200000e0000 */
[----:B------:R-:W-:Y:S01]  /*f1a0*/  ULDC.64 UR24, c[0x0][0x198] ;  /* 0x0000660000187ab9 */ /* 0x000fe20000000a00 */
[----:B------:R-:W-:Y:S01]  /*f1b0*/  R2UR UR8, R23 ;  /* 0x00000000170872ca */ /* 0x000fe200000e0000 */
[----:B------:R-:W-:Y:S01]  /*f1c0*/  @UP0 ULDC.64 UR10, c[0x0][0x390] ;  /* 0x0000e400000a0ab9 */ /* 0x000fe20000000a00 */
[----:B------:R-:W1:Y:S01]  /*f1d0*/  LDC.64 R18, c[0x0][0x3d8] ;  /* 0x0000f600ff127b82 */ /* 0x000e620000000a00 */
[----:B------:R-:W-:Y:S01]  /*f1e0*/  R2UR UR12, R11 ;  /* 0x000000000b0c72ca */ /* 0x000fe200000e0000 */
[----:B------:R-:W-:Y:S01]  /*f1f0*/  ULDC.64 UR14, c[0x0][0x3b0] ;  /* 0x0000ec00000e7ab9 */ /* 0x000fe20000000a00 */
[----:B------:R-:W-:Y:S01]  /*f200*/  R2UR UR13, R10 ;  /* 0x000000000a0d72ca */ /* 0x000fe200000e0000 */
[----:B------:R-:W-:Y:S01]  /*f210*/  ULDC.64 UR22, c[0x0][0x3d0] ;  /* 0x0000f40000167ab9 */ /* 0x000fe20000000a00 */
[----:B------:R-:W-:Y:S01]  /*f220*/  ISETP.GT.AND P5, PT, R0, 0x1, PT ;  /* 0x000000010000780c */ /* 0x000fe20003fa4270 */
[----:B------:R-:W-:Y:S01]  /*f230*/  VIADD R9, R9, 0x1 ;  /* 0x0000000109097836 */ /* 0x000fe20000000000 */
[----:B------:R-:W-:Y:S01]  /*f240*/  USHF.L.U32 UR18, UR18, 0x5, URZ ;  /* 0x0000000512127899 */ /* 0x000fe2000800063f */
[----:B0-----:R-:W-:Y:S01]  /*f250*/  ISETP.NE.AND P2, PT, R15, 0x1, PT ;  /* 0x000000010f00780c */ /* 0x001fe20003f45270 */
[----:B------:R-:W-:-:S02]  /*f260*/  ULEA UR16, UR16, UR9, 0xd ;  /* 0x0000000910107291 */ /* 0x000fc4000f8e683f */
[----:B------:R-:W-:Y:S01]  /*f270*/  UIADD3 UR17, UR17, 0x37000, URZ ;  /* 0x0003700011117890 */ /* 0x000fe2000fffe03f */
[C---:B------:R-:W-:Y:S01]  /*f280*/  ISETP.NE.AND P4, PT, R9.reuse, 0x16, PT ;  /* 0x000000160900780c */ /* 0x040fe20003f85270 */
[----:B------:R-:W-:Y:S01]  /*f290*/  UIADD3 UR8, UR9, 0x2c000, UR8 ;  /* 0x0002c00009087890 */ /* 0x000fe2000fffe008 */
[----:B------:R-:W-:Y:S01]  /*f2a0*/  UMOV UR26, 0x30000 ;  /* 0x00030000001a7882 */ /* 0x000fe20000000000 */
[----:B------:R-:W-:Y:S01]  /*f2b0*/  UMOV UR28, 0x0 ;  /* 0x00000000001c7882 */ /* 0x000fe20000000000 */
[----:B------:R-:W-:Y:S02]  /*f2c0*/  UMOV UR29, 0x10000000 ;  /* 0x10000000001d7882 */ /* 0x000fe40000000000 */
[----:B------:R-:W-:Y:S01]  /*f2d0*/  UMOV UR9, UR17 ;  /* 0x0000001100097c82 */ /* 0x000fe20008000000 */
[----:B------:R-:W-:Y:S02]  /*f2e0*/  SEL R9, R9, RZ, P4 ;  /* 0x000000ff09097207 */ /* 0x000fe40002000000 */
[----:B------:R-:W-:Y:S01]  /*f2f0*/  @P2 IMAD.U32 R13, RZ, RZ, UR4 ;  /* 0x00000004ff0d2e24 */ /* 0x000fe2000f8e00ff */
[----:B------:R-:W-:Y:S01]  /*f300*/  UIADD3 UR4, UP1, UR24, 0xf0, URZ ;  /* 0x000000f018047890 */ /* 0x000fe2000ff3e03f */
[----:B-1----:R-:W-:Y:S01]  /*f310*/  IMAD R12, R10, R17, R19 ;  /* 0x000000110a0c7224 */ /* 0x002fe200078e0213 */
[----:B------:R-:W-:-:S02]  /*f320*/  UIADD3 UR24, UP2, UR24, 0x1f0, URZ ;  /* 0x000001f018187890 */ /* 0x000fc4000ff5e03f */
[----:B------:R-:W-:Y:S01]  /*f330*/  @P2 R2UR UR5, R13 ;  /* 0x000000000d0522ca */ /* 0x000fe200000e0000 */
[----:B------:R-:W-:Y:S01]  /*f340*/  IMAD R13, R11, R16, R18 ;  /* 0x000000100b0d7224 */ /* 0x000fe200078e0212 */
[----:B------:R-:W-:Y:S01]  /*f350*/  ISETP.NE.AND P2, PT, R14, R3, PT ;  /* 0x000000030e00720c */ /* 0x000fe20003f45270 */
[----:B------:R-:W0:Y:S03]  /*f360*/  LDC R16, c[0x0][0x3c8] ;  /* 0x0000f200ff107b82 */ /* 0x000e260000000800 */
[----:B------:R-:W-:Y:S01]  /*f370*/  PRMT R12, R13, 0x40, R12 ;  /* 0x000000400d0c7816 */ /* 0x000fe2000000000c */
[----:B------:R-:W-:-:S06]  /*f380*/  VIADD R13, R11, 0x1 ;  /* 0x000000010b0d7836 */ /* 0x000fcc0000000000 */
[----:B------:R-:W-:Y:S02]  /*f390*/  UIADD3 UR6, -UR5, URZ, URZ ;  /* 0x0000003f05067290 */ /* 0x000fe4000fffe13f */
[----:B------:R-:W-:Y:S01]  /*f3a0*/  UMOV UR21, UR5 ;  /* 0x0000000500157c82 */ /* 0x000fe20008000000 */
[----:B------:R-:W-:-:S03]  /*f3b0*/  @P2 IMAD.MOV R13, RZ, RZ, R11 ;  /* 0x000000ffff0d2224 */ /* 0x000fc600078e020b */
[----:B------:R-:W-:Y:S01]  /*f3c0*/  IMAD R15, R15, UR6, R20 ;  /* 0x000000060f0f7c24 */ /* 0x000fe2000f8e0214 */
[----:B------:R-:W-:-:S03]  /*f3d0*/  UIMAD.WIDE.U32 UR6, UR5, UR10, URZ ;  /* 0x0000000a050672a5 */ /* 0x000fc6000f8e003f */
[----:B------:R-:W-:Y:S01]  /*f3e0*/  UMOV UR10, UR18 ;  /* 0x00000012000a7c82 */ /* 0x000fe20008000000 */
[----:B------:R-:W-:Y:S01]  /*f3f0*/  @UP0 USHF.R.U32.HI UR21, URZ, UR11, UR7 ;  /* 0x0000000b3f150299 */ /* 0x000fe20008011607 */
[----:B------:R-:W-:Y:S01]  /*f400*/  R2UR UR19, R15 ;  /* 0x000000000f1372ca */ /* 0x000fe200000e0000 */
[----:B------:R-:W-:Y:S01]  /*f410*/  VIADD R15, R10, 0x1 ;  /* 0x000000010a0f7836 */ /* 0x000fe20000000000 */
[----:B------:R-:W-:Y:S01]  /*f420*/  R2UR UR7, R12 ;  /* 0x000000000c0772ca */ /* 0x000fe200000e0000 */
[----:B------:R-:W-:Y:S01]  /*f430*/  UIADD3 UR6, -UR21, URZ, URZ ;  /* 0x0000003f15067290 */ /* 0x000fe2000fffe13f */
[----:B0-----:R-:W-:Y:S02]  /*f440*/  ISETP.NE.AND P3, PT, R13, R16, PT ;  /* 0x000000100d00720c */ /* 0x001fe40003f65270 */
[----:B------:R-:W-:Y:S01]  /*f450*/  R2UR UR11, R5 ;  /* 0x00000000050b72ca */ /* 0x000fe200000e0000 */
[----:B------:R-:W-:Y:S01]  /*f460*/  UIMAD UR20, UR20, UR6, UR5 ;  /* 0x00000006141472a4 */ /* 0x000fe2000f8e0205 */
[----:B------:R-:W-:Y:S01]  /*f470*/  SEL R12, RZ, 0x1, P4 ;  /* 0x00000001ff0c7807 */ /* 0x000fe20002000000 */
[----:B------:R-:W-:Y:S01]  /*f480*/  UIADD3.X UR5, URZ, UR25, URZ, UP1, !UPT ;  /* 0x000000193f057290 */ /* 0x000fe20008ffe43f */
[----:B------:R-:W-:Y:S01]  /*f490*/  SEL R11, R13, RZ, P3 ;  /* 0x000000ff0d0b7207 */ /* 0x000fe20001800000 */
[----:B------:R-:W-:Y:S01]  /*f4a0*/  UIMAD UR20, UR20, UR15, UR23 ;  /* 0x0000000f141472a4 */ /* 0x000fe2000f8e0217 */
[----:B------:R-:W-:Y:S01]  /*f4b0*/  LOP3.LUT R7, R7, R12, RZ, 0x3c, !PT ;  /* 0x0000000c07077212 */ /* 0x000fe200078e3cff */
[----:B------:R-:W-:Y:S01]  /*f4c0*/  UIMAD UR19, UR19, UR14, UR22 ;  /* 0x0000000e131372a4 */ /* 0x000fe2000f8e0216 */
[----:B------:R-:W-:Y:S01]  /*f4d0*/  SEL R12, R14, RZ, P2 ;  /* 0x000000ff0e0c7207 */ /* 0x000fe20001000000 */
[----:B------:R-:W-:-:S02]  /*f4e0*/  UPRMT UR6, UR7, 0x5410, URZ ;  /* 0x0000541007067896 */ /* 0x000fc4000800003f */
[----:B------:R-:W-:Y:S01]  /*f4f0*/  UIADD3.X UR25, URZ, UR25, URZ, UP2, !UPT ;  /* 0x000000193f197290 */ /* 0x000fe200097fe43f */
[----:B------:R-:W-:-:S04]  /*f500*/  @P3 IMAD.MOV R15, RZ, RZ, R10 ;  /* 0x000000ffff0f3224 */ /* 0x000fc800078e020a */
[----:B------:R-:W-:Y:S02]  /*f510*/  IMAD.MOV.U32 R10, RZ, RZ, R15 ;  /* 0x000000ffff0a7224 */ /* 0x000fe400078e000f */
[----:B------:R0:W-:Y:S02]  /*f520*/  UTMALDG.4D.IM2COL [UR16], [UR4], UR6 ;  /* 0x00000010040073b4 */ /* 0x0001e40008058006 */
[----:B------:R0:W-:Y:S02]  /*f530*/  UTMALDG.4D.MULTICAST [UR8], [UR24], UR26, desc[UR28] ;  /* 0x00001c08180073b4 */ /* 0x0001e4000801981a */
[----:B0-----:R-:W-:Y:S05]  /*f540*/  @P5 BRA `(.L_x_97) ;  /* 0xfffffff8009c5947 */ /* 0x001fea000383ffff */
.L_x_93:
[----:B------:R-:W-:Y:S01]  /*f550*/  ISETP.GE.U32.AND P2, PT, R4, 0x16, PT ;  /* 0x000000160400780c */ /* 0x000fe20003f46070 */
[----:B------:R-:W-:Y:S05]  /*f560*/  WARPSYNC.ALL ;  /* 0x0000000000007948 */ /* 0x000fea0003800000 */
[----:B------:R-:W-:-:S07]  /*f570*/  ELECT P1, URZ, PT ;  /* 0x00000000003f782f */ /* 0x000fce0003820000 */
[----:B--2--5:R-:W-:-:S05]  /*f580*/  @P2 IMAD.WIDE.U32 R2, R4, -0x45d1745d, RZ ;  /* 0xba2e8ba304022825 */ /* 0x024fca00078e00ff */
[----:B------:R-:W-:-:S04]  /*f590*/  @P2 SHF.R.U32.HI R0, RZ, 0x4, R3 ;  /* 0x00000004ff002819 */ /* 0x000fc80000011603 */
[----:B------:R-:W-:-:S04]  /*f5a0*/  @P2 LOP3.LUT R0, R0, 0x1, RZ, 0xc0, !PT ;  /* 0x0000000100002812 */ /* 0x000fc800078ec0ff */
[----:B------:R-:W-:Y:S01]  /*f5b0*/  @P2 ISETP.NE.U32.AND P0, PT, R0, 0x1, PT ;  /* 0x000000010000280c */ /* 0x000fe20003f05070 */
[----:B------:R-:W-:-:S12]  /*f5c0*/  @!P1 EXIT ;  /* 0x000000000000994d */ /* 0x000fd80003800000 */
[----:B------:R-:W-:Y:S01]  /*f5d0*/  LOP3.LUT R8, R8, 0x2, RZ, 0xfc, !PT ;  /* 0x0000000208087812 */ /* 0x000fe200078efcff */
[----:B------:R-:W-:Y:S01]  /*f5e0*/  IMAD.MOV.U32 R0, RZ, RZ, 0x1 ;  /* 0x00000001ff007424 */ /* 0x000fe200078e00ff */
[----:B------:R-:W-:Y:S02]  /*f5f0*/  @P2 ISETP.NE.U32.AND.EX P0, PT, RZ, RZ, PT, P0 ;  /* 0x000000ffff00220c */ /* 0x000fe40003f05100 */
[----:B------:R-:W-:Y:S02]  /*f600*/  ISETP.NE.AND P1, PT, R8, 0x3, PT ;  /* 0x000000030800780c */ /* 0x000fe40003f25270 */
[----:B------:R-:W-:-:S11]  /*f610*/  @P2 SEL R0, RZ, 0x1, !P0 ;  /* 0x00000001ff002807 */ /* 0x000fd60004000000 */
[----:B------:R-:W-:Y:S05]  /*f620*/  @!P1 BRA `(.L_x_98) ;  /* 0x0000000000049947 */ /* 0x000fea0003800000 */
[----:B------:R-:W-:Y:S01]  /*f630*/  BPT.TRAP 0x1 ;  /* 0x000000040000795c */ /* 0x000fe20000300000 */
.L_x_98:
[----:B------:R-:W0:Y:S01]  /*f640*/  S2R R5, SR_CgaCtaId ;  /* 0x0000000000057919 */ /* 0x000e220000008800 */
[----:B------:R-:W-:Y:S01]  /*f650*/  IMAD.WIDE.U32 R2, R4, -0x45d1745d, RZ ;  /* 0xba2e8ba304027825 */ /* 0x000fe200078e00ff */
[----:B------:R-:W-:-:S04]  /*f660*/  MOV R2, 0x400 ;  /* 0x0000040000027802 */ /* 0x000fc80000000f00 */
[----:B------:R-:W-:-:S05]  /*f670*/  SHF.R.U32.HI R3, RZ, 0x4, R3 ;  /* 0x00000004ff037819 */ /* 0x000fca0000011603 */
[----:B------:R-:W-:Y:S01]  /*f680*/  IMAD R4, R3, -0x16, R4 ;  /* 0xffffffea03047824 */ /* 0x000fe200078e0204 */
[----:B0-----:R-:W-:Y:S02]  /*f690*/  LEA R2, R5, R2, 0x18 ;  /* 0x0000000205027211 */ /* 0x001fe400078ec0ff */
[----:B------:R-:W-:-:S03]  /*f6a0*/  SHF.L.U32 R5, R0, 0x1f, RZ ;  /* 0x0000001f00057819 */ /* 0x000fc600000006ff */
[----:B------:R-:W-:-:S04]  /*f6b0*/  VIADD R3, R2, 0x370b0 ;  /* 0x000370b002037836 */ /* 0x000fc80000000000 */
[----:B------:R-:W-:-:S07]  /*f6c0*/  IMAD R2, R4, 0x8, R3 ;  /* 0x0000000804027824 */ /* 0x000fce00078e0203 */
.L_x_99:
[----:B0-----:R0:W1:Y:S02]  /*f6d0*/  SYNCS.PHASECHK.TRANS64.TRYWAIT P0, [R2+URZ], R5 ;  /* 0x00000005020075a7 */ /* 0x001064000800017f */
[----:B-1----:R-:W-:Y:S05]  /*f6e0*/  @!P0 NANOSLEEP.SYNCS 0x989680 ;  /* 0x009896800000895d */ /* 0x002fea0003900000 */
[----:B------:R-:W1:Y:S02]  /*f6f0*/  @!P0 SYNCS.PHASECHK.TRANS64 P0, [R2+URZ], R5 ;  /* 0x00000005020085a7 */ /* 0x000e64000800007f */
[----:B-1----:R-:W-:Y:S05]  /*f700*/  @!P0 BRA `(.L_x_99) ;  /* 0xfffffffc00f08947 */ /* 0x002fea000383ffff */
[----:B------:R-:W-:-:S05]  /*f710*/  VIADD R4, R4, 0x1 ;  /* 0x0000000104047836 */ /* 0x000fca0000000000 */
[----:B------:R-:W-:-:S04]  /*f720*/  ISETP.NE.AND P0, PT, R4, 0x16, PT ;  /* 0x000000160400780c */ /* 0x000fc80003f05270 */
[----:B0-----:R-:W-:Y:S02]  /*f730*/  SEL R5, RZ, 0x1, P0 ;  /* 0x00000001ff057807 */ /* 0x001fe40000000000 */
[----:B------:R-:W-:Y:S02]  /*f740*/  SEL R4, R4, RZ, P0 ;  /* 0x000000ff04047207 */ /* 0x000fe40000000000 */
[----:B------:R-:W-:-:S03]  /*f750*/  LOP3.LUT R7, R0, R5, RZ, 0x3c, !PT ;  /* 0x0000000500077212 */ /* 0x000fc600078e3cff */
[----:B------:R-:W-:Y:S01]  /*f760*/  IMAD R0, R4, 0x8, R3 ;  /* 0x0000000804007824 */ /* 0x000fe200078e0203 */
[----:B------:R-:W-:-:S07]  /*f770*/  SHF.L.U32 R5, R7, 0x1f, RZ ;  /* 0x0000001f07057819 */ /* 0x000fce00000006ff */
.L_x_100:
        /* <DEDUP_REMOVED lines=11> */
.L_x_101:
        /* <DEDUP_REMOVED lines=11> */
.L_x_102:
        /* <DEDUP_REMOVED lines=11> */
.L_x_103:
        /* <DEDUP_REMOVED lines=11> */
.L_x_104:
        /* <DEDUP_REMOVED lines=11> */
.L_x_105:
        /* <DEDUP_REMOVED lines=11> */
.L_x_106:
        /* <DEDUP_REMOVED lines=11> */
.L_x_107:
        /* <DEDUP_REMOVED lines=11> */
.L_x_108:
        /* <DEDUP_REMOVED lines=11> */
.L_x_109:
        /* <DEDUP_REMOVED lines=11> */
.L_x_110:
        /* <DEDUP_REMOVED lines=11> */
.L_x_111:
        /* <DEDUP_REMOVED lines=11> */
.L_x_112:
        /* <DEDUP_REMOVED lines=11> */
.L_x_113:
        /* <DEDUP_REMOVED lines=11> */
.L_x_114:
        /* <DEDUP_REMOVED lines=11> */
.L_x_115:
        /* <DEDUP_REMOVED lines=11> */
.L_x_116:
        /* <DEDUP_REMOVED lines=11> */
.L_x_117:
        /* <DEDUP_REMOVED lines=11> */
.L_x_118:
        /* <DEDUP_REMOVED lines=11> */
.L_x_119:
        /* <DEDUP_REMOVED lines=11> */
.L_x_120:
[----:B0-----:R0:W1:Y:S02]  /*10540*/  SYNCS.PHASECHK.TRANS64.TRYWAIT P0, [R4+URZ], R3 ;  /* 0x00000003040075a7 */ /* 0x001064000800017f */
[----:B-1----:R-:W-:Y:S05]  /*10550*/  @!P0 NANOSLEEP.SYNCS 0x989680 ;  /* 0x009896800000895d */ /* 0x002fea0003900000 */
[----:B------:R-:W1:Y:S02]  /*10560*/  @!P0 SYNCS.PHASECHK.TRANS64 P0, [R4+URZ], R3 ;  /* 0x00000003040085a7 */ /* 0x000e64000800007f */
[----:B-1----:R-:W-:Y:S05]  /*10570*/  @P0 EXIT ;  /* 0x000000000000094d */ /* 0x002fea0003800000 */
[----:B------:R-:W-:Y:S05]  /*10580*/  BRA `(.L_x_120) ;  /* 0xfffffffc00ec7947 */ /* 0x000fea000383ffff */
.L_x_121:
[----:B------:R-:W-:-:S00]  /*10590*/  BRA `(.L_x_121) ;  /* 0xfffffffc00fc7947 */ /* 0x000fc0000383ffff */
[----:B------:R-:W-:-:S00]  /*105a0*/  NOP ;  /* 0x0000000000007918 */ /* 0x000fc00000000000 */
        /* <DEDUP_REMOVED lines=13> */
.L_x_122:


//--------------------- .nv.shared._ZN7cutlass13device_kernelINS_4conv6kernel13ConvUniversalINS1_16ConvProblemShapeILNS1_8OperatorE0ELi2EEENS1_10collective14CollectiveConvINS1_46MainloopSm90TmaGmmaWarpSpecializedImplicitGemmILS5_0ELi22ELi2EN4cute5tupleIJNSA_1CILi2EEENSC_ILi1EEESE_EEENS1_36KernelImplicitTmaWarpSpecializedSm90ELi1EEENSB_IJNSC_ILi256EEENSC_ILi64EEENSB_IJNSC_ILi32EEEEEEEEENS_12float_e4m3_tESN_NSA_8TiledMMAINSA_8MMA_AtomIJNSA_4SM904GMMA30MMA_64x64x32_F32E4M3E4M3_SS_TNILNSR_7ScaleInE1ELST_1EEEEEENSA_6LayoutINSB_IJSE_SE_SE_EEENSB_IJNSC_ILi0EEESY_SY_EEEEENSB_IJNSA_10UnderscoreES11_S11_EEEEENS7_6detail26Sm90ImplicitGemmTileTraitsINSA_20SM90_TMA_LOAD_IM2COLENSA_14ComposedLayoutINSA_7SwizzleILi1ELi4ELi3EEENSA_18smem_ptr_flag_bitsILi8EEENSW_INSB_IJNSB_IJNSC_ILi8EEESK_EEENSB_IJSK_SE_EEENSB_IJSE_NSC_ILi22EEEEEEEEENSB_IJNSB_IJSK_SI_EEENSB_IJSE_SY_EEENSB_IJSY_NSC_ILi8192EEEEEEEEEEEEEvEENS15_INSA_23SM90_TMA_LOAD_MULTICASTENS17_IS19_S1B_NSW_INSB_IJNSB_IJS1C_S1C_EEES1E_S1G_EEENSB_IJS1I_S1J_NSB_IJSY_NSC_ILi2048EEEEEEEEEEEEEvEEEENS_8epilogue10collective6detail29Sm90TmaWarpSpecializedAdapterINS21_15DefaultEpilogueISN_NSB_IJNSB_IJlllEEESE_SY_EEES26_NS20_6thread17LinearCombinationISN_Li1EffLNS27_9ScaleType4KindE0ELNS_15FloatRoundStyleE2ESN_EENS_4gemm15EpilogueDefaultEEEEEvvEEEEvNT_6ParamsE --------------------------
	.section	.nv.shared._ZN7cutlass13device_kernelINS_4conv6kernel13ConvUniversalINS1_16ConvProblemShapeILNS1_8OperatorE0ELi2EEENS1_10collective14CollectiveConvINS1_46MainloopSm90TmaGmmaWarpSpecializedImplicitGemmILS5_0ELi22ELi2EN4cute5tupleIJNSA_1CILi2EEENSC_ILi1EEESE_EEENS1_36KernelImplicitTmaWarpSpecializedSm90ELi1EEENSB_IJNSC_ILi256EEENSC_ILi64EEENSB_IJNSC_ILi32EEEEEEEEENS_12float_e4m3_tESN_NSA_8TiledMMAINSA_8MMA_AtomIJNSA_4SM904GMMA30MMA_64x64x32_F32E4M3E4M3_SS_TNILNSR_7ScaleInE1ELST_1EEEEEENSA_6LayoutINSB_IJSE_SE_SE_EEENSB_IJNSC_ILi0EEESY_SY_EEEEENSB_IJNSA_10UnderscoreES11_S11_EEEEENS7_6detail26Sm90ImplicitGemmTileTraitsINSA_20SM90_TMA_LOAD_IM2COLENSA_14ComposedLayoutINSA_7SwizzleILi1ELi4ELi3EEENSA_18smem_ptr_flag_bitsILi8EEENSW_INSB_IJNSB_IJNSC_ILi8EEESK_EEENSB_IJSK_SE_EEENSB_IJSE_NSC_ILi22EEEEEEEEENSB_IJNSB_IJSK_SI_EEENSB_IJSE_SY_EEENSB_IJSY_NSC_ILi8192EEEEEEEEEEEEEvEENS15_INSA_23SM90_TMA_LOAD_MULTICASTENS17_IS19_S1B_NSW_INSB_IJNSB_IJS1C_S1C_EEES1E_S1G_EEENSB_IJS1I_S1J_NSB_IJSY_NSC_ILi2048EEEEEEEEEEEEEvEEEENS_8epilogue10collective6detail29Sm90TmaWarpSpecializedAdapterINS21_15DefaultEpilogueISN_NSB_IJNSB_IJlllEEESE_SY_EEES26_NS20_6thread17LinearCombinationISN_Li1EffLNS27_9ScaleType4KindE0ELNS_15FloatRoundStyleE2ESN_EENS_4gemm15EpilogueDefaultEEEEEvvEEEEvNT_6ParamsE,"aw",@nobits
	.sectionflags	@""
	.align	16
	.zero		1024


//--------------------- .nv.shared.reserved.0     --------------------------
	.section	.nv.shared.reserved.0,"aw",@nobits
	.weak		__nv_reservedSMEM_offset_0_alias
	.size		__nv_reservedSMEM_offset_0_alias, 0, 0
	.other		__nv_reservedSMEM_offset_0_alias,@"STO_CUDA_RESERVED_SHARED STV_DEFAULT"
__nv_reservedSMEM_offset_0_alias:
	.zero		0


//--------------------- .nv.global                --------------------------
	.section	.nv.global,"aw",@nobits
.nv.global:
	.type		_ZN39_INTERNAL_1540adde_4_k_cu_5880474d_27784cute1_E,@object
	.size		_ZN39_INTERNAL_1540adde_4_k_cu_5880474d_27784cute1_E,(_ZN39_INTERNAL_1540adde_4_k_cu_5880474d_27784cuda3std3__45__cpo6cbeginE - _ZN39_INTERNAL_1540adde_4_k_cu_5880474d_27784cute1_E)
_ZN39_INTERNAL_1540adde_4_k_cu_5880474d_27784cute1_E:
	.zero		1
	.type		_ZN39_INTERNAL_1540adde_4_k_cu_5880474d_27784cuda3std3__45__cpo6cbeginE,@object
	.size		_ZN39_INTERNAL_1540adde_4_k_cu_5880474d_27784cuda3std3__45__cpo6cbeginE,(_ZN39_INTERNAL_1540adde_4_k_cu_5880474d_27784cuda3std3__48in_placeE - _ZN39_INTERNAL_1540adde_4_k_cu_5880474d_27784cuda3std3__45__cpo6cbeginE)
_ZN39_INTERNAL_1540adde_4_k_cu_5880474d_27784cuda3std3__45__cpo6cbeginE:
	.zero		1
	.type		_ZN39_INTERNAL_1540adde_4_k_cu_5880474d_27784cuda3std3__48in_placeE,@object
	.size		_ZN39_INTERNAL_1540adde_4_k_cu_5880474d_27784cuda3std3__48in_placeE,(_ZN39_INTERNAL_1540adde_4_k_cu_5880474d_27784cuda3std6ranges3__45__cpo9iter_moveE - _ZN39_INTERNAL_1540adde_4_k_cu_5880474d_27784cuda3std3__48in_placeE)
_ZN39_INTERNAL_1540adde_4_k_cu_5880474d_27784cuda3std3__48in_placeE:
	.zero		1
	.type		_ZN39_INTERNAL_1540adde_4_k_cu_5880474d_27784cuda3std6ranges3__45__cpo9iter_moveE,@object
	.size		_ZN39_INTERNAL_1540adde_4_k_cu_5880474d_27784cuda3std6ranges3__45__cpo9iter_moveE,(_ZN39_INTERNAL_1540adde_4_k_cu_5880474d_27784cuda3std3__45__cpo5beginE - _ZN39_INTERNAL_1540adde_4_k_cu_5880474d_27784cuda3std6ranges3__45__cpo9iter_moveE)
_ZN39_INTERNAL_1540adde_4_k_cu_5880474d_27784cuda3std6ranges3__45__cpo9iter_moveE:
	.zero		1
	.type		_ZN39_INTERNAL_1540adde_4_k_cu_5880474d_27784cuda3std3__45__cpo5beginE,@object
	.size		_ZN39_INTERNAL_1540adde_4_k_cu_5880474d_27784cuda3std3__45__cpo5beginE,(_ZN39_INTERNAL_1540adde_4_k_cu_5880474d_27784cuda3std3__441_GLOBAL__N__1540adde_4_k_cu_5880474d_27786ignoreE - _ZN39_INTERNAL_1540adde_4_k_cu_5880474d_27784cuda3std3__45__cpo5beginE)
_ZN39_INTERNAL_1540adde_4_k_cu_5880474d_27784cuda3std3__45__cpo5beginE:
	.zero		1
	.type		_ZN39_INTERNAL_1540adde_4_k_cu_5880474d_27784cuda3std3__441_GLOBAL__N__1540adde_4_k_cu_5880474d_27786ignoreE,@object
	.size		_ZN39_INTERNAL_1540adde_4_k_cu_5880474d_27784cuda3std3__441_GLOBAL__N__1540adde_4_k_cu_5880474d_27786ignoreE,(_ZN39_INTERNAL_1540adde_4_k_cu_5880474d_27784cute7productE - _ZN39_INTERNAL_1540adde_4_k_cu_5880474d_27784cuda3std3__441_GLOBAL__N__1540adde_4_k_cu_5880474d_27786ignoreE)
_ZN39_INTERNAL_1540adde_4_k_cu_5880474d_27784cuda3std3__441_GLOBAL__N__1540adde_4_k_cu_5880474d_27786ignoreE:
	.zero		1
	.type		_ZN39_INTERNAL_1540adde_4_k_cu_5880474d_27784cute7productE,@object
	.size		_ZN39_INTERNAL_1540adde_4_k_cu_5880474d_27784cute7productE,(_ZN39_INTERNAL_1540adde_4_k_cu_5880474d_27784cuda3std3__45__cpo3endE - _ZN39_INTERNAL_1540adde_4_k_cu_5880474d_27784cute7productE)
_ZN39_INTERNAL_1540adde_4_k_cu_5880474d_27784cute7productE:
	.zero		1
	.type		_ZN39_INTERNAL_1540adde_4_k_cu_5880474d_27784cuda3std3__45__cpo3endE,@object
	.size		_ZN39_INTERNAL_1540adde_4_k_cu_5880474d_27784cuda3std3__45__cpo3endE,(_ZN39_INTERNAL_1540adde_4_k_cu_5880474d_27784cuda3std3__419piecewise_constructE - _ZN39_INTERNAL_1540adde_4_k_cu_5880474d_27784cuda3std3__45__cpo3endE)
_ZN39_INTERNAL_1540adde_4_k_cu_5880474d_27784cuda3std3__45__cpo3endE:
	.zero		1
	.type		_ZN39_INTERNAL_1540adde_4_k_cu_5880474d_27784cuda3std3__419piecewise_constructE,@object
	.size		_ZN39_INTERNAL_1540adde_4_k_cu_5880474d_27784cuda3std3__419piecewise_constructE,(_ZN39_INTERNAL_1540adde_4_k_cu_5880474d_27784cuda3std3__45__cpo4cendE - _ZN39_INTERNAL_1540adde_4_k_cu_5880474d_27784cuda3std3__419piecewise_constructE)
_ZN39_INTERNAL_1540adde_4_k_cu_5880474d_27784cuda3std3__419piecewise_constructE:
	.zero		1
	.type		_ZN39_INTERNAL_1540adde_4_k_cu_5880474d_27784cuda3std3__45__cpo4cendE,@object
	.size		_ZN39_INTERNAL_1540adde_4_k_cu_5880474d_27784cuda3std3__45__cpo4cendE,(_ZN39_INTERNAL_1540adde_4_k_cu_5880474d_27784cuda3std6ranges3__45__cpo4swapE - _ZN39_INTERNAL_1540adde_4_k_cu_5880474d_27784cuda3std3__45__cpo4cendE)
_ZN39_INTERNAL_1540adde_4_k_cu_5880474d_27784cuda3std3__45__cpo4cendE:
	.zero		1
	.type		_ZN39_INTERNAL_1540adde_4_k_cu_5880474d_27784cuda3std6ranges3__45__cpo4swapE,@object
	.size		_ZN39_INTERNAL_1540adde_4_k_cu_5880474d_27784cuda3std6ranges3__45__cpo4swapE,(.L_7 - _ZN39_INTERNAL_1540adde_4_k_cu_5880474d_27784cuda3std6ranges3__45__cpo4swapE)
_ZN39_INTERNAL_1540adde_4_k_cu_5880474d_27784cuda3std6ranges3__45__cpo4swapE:
	.zero		1
.L_7:


//--------------------- .nv.constant0._ZN7cutlass13device_kernelINS_4conv6kernel13ConvUniversalINS1_16ConvProblemShapeILNS1_8OperatorE0ELi2EEENS1_10collective14CollectiveConvINS1_46MainloopSm90TmaGmmaWarpSpecializedImplicitGemmILS5_0ELi22ELi2EN4cute5tupleIJNSA_1CILi2EEENSC_ILi1EEESE_EEENS1_36KernelImplicitTmaWarpSpecializedSm90ELi1EEENSB_IJNSC_ILi256EEENSC_ILi64EEENSB_IJNSC_ILi32EEEEEEEEENS_12float_e4m3_tESN_NSA_8TiledMMAINSA_8MMA_AtomIJNSA_4SM904GMMA30MMA_64x64x32_F32E4M3E4M3_SS_TNILNSR_7ScaleInE1ELST_1EEEEEENSA_6LayoutINSB_IJSE_SE_SE_EEENSB_IJNSC_ILi0EEESY_SY_EEEEENSB_IJNSA_10UnderscoreES11_S11_EEEEENS7_6detail26Sm90ImplicitGemmTileTraitsINSA_20SM90_TMA_LOAD_IM2COLENSA_14ComposedLayoutINSA_7SwizzleILi1ELi4ELi3EEENSA_18smem_ptr_flag_bitsILi8EEENSW_INSB_IJNSB_IJNSC_ILi8EEESK_EEENSB_IJSK_SE_EEENSB_IJSE_NSC_ILi22EEEEEEEEENSB_IJNSB_IJSK_SI_EEENSB_IJSE_SY_EEENSB_IJSY_NSC_ILi8192EEEEEEEEEEEEEvEENS15_INSA_23SM90_TMA_LOAD_MULTICASTENS17_IS19_S1B_NSW_INSB_IJNSB_IJS1C_S1C_EEES1E_S1G_EEENSB_IJS1I_S1J_NSB_IJSY_NSC_ILi2048EEEEEEEEEEEEEvEEEENS_8epilogue10collective6detail29Sm90TmaWarpSpecializedAdapterINS21_15DefaultEpilogueISN_NSB_IJNSB_IJlllEEESE_SY_EEES26_NS20_6thread17LinearCombinationISN_Li1EffLNS27_9ScaleType4KindE0ELNS_15FloatRoundStyleE2ESN_EENS_4gemm15EpilogueDefaultEEEEEvvEEEEvNT_6ParamsE --------------------------
	.section	.nv.constant0._ZN7cutlass13device_kernelINS_4conv6kernel13ConvUniversalINS1_16ConvProblemShapeILNS1_8OperatorE0ELi2EEENS1_10collective14CollectiveConvINS1_46MainloopSm90TmaGmmaWarpSpecializedImplicitGemmILS5_0ELi22ELi2EN4cute5tupleIJNSA_1CILi2EEENSC_ILi1EEESE_EEENS1_36KernelImplicitTmaWarpSpecializedSm90ELi1EEENSB_IJNSC_ILi256EEENSC_ILi64EEENSB_IJNSC_ILi32EEEEEEEEENS_12float_e4m3_tESN_NSA_8TiledMMAINSA_8MMA_AtomIJNSA_4SM904GMMA30MMA_64x64x32_F32E4M3E4M3_SS_TNILNSR_7ScaleInE1ELST_1EEEEEENSA_6LayoutINSB_IJSE_SE_SE_EEENSB_IJNSC_ILi0EEESY_SY_EEEEENSB_IJNSA_10UnderscoreES11_S11_EEEEENS7_6detail26Sm90ImplicitGemmTileTraitsINSA_20SM90_TMA_LOAD_IM2COLENSA_14ComposedLayoutINSA_7SwizzleILi1ELi4ELi3EEENSA_18smem_ptr_flag_bitsILi8EEENSW_INSB_IJNSB_IJNSC_ILi8EEESK_EEENSB_IJSK_SE_EEENSB_IJSE_NSC_ILi22EEEEEEEEENSB_IJNSB_IJSK_SI_EEENSB_IJSE_SY_EEENSB_IJSY_NSC_ILi8192EEEEEEEEEEEEEvEENS15_INSA_23SM90_TMA_LOAD_MULTICASTENS17_IS19_S1B_NSW_INSB_IJNSB_IJS1C_S1C_EEES1E_S1G_EEENSB_IJS1I_S1J_NSB_IJSY_NSC_ILi2048EEEEEEEEEEEEEvEEEENS_8epilogue10collective6detail29Sm90TmaWarpSpecializedAdapterINS21_15DefaultEpilogueISN_NSB_IJNSB_IJlllEEESE_SY_EEES26_NS20_6thread17LinearCombinationISN_Li1EffLNS27_9ScaleType4KindE0ELNS_15FloatRoundStyleE2ESN_EENS_4gemm15EpilogueDefaultEEEEEvvEEEEvNT_6ParamsE,"a",@progbits
	.sectionflags	@""
	.align	4
.nv.constant0._ZN7cutlass13device_kernelINS_4conv6kernel13ConvUniversalINS1_16ConvProblemShapeILNS1_8OperatorE0ELi2EEENS1_10collective14CollectiveConvINS1_46MainloopSm90TmaGmmaWarpSpecializedImplicitGemmILS5_0ELi22ELi2EN4cute5tupleIJNSA_1CILi2EEENSC_ILi1EEESE_EEENS1_36KernelImplicitTmaWarpSpecializedSm90ELi1EEENSB_IJNSC_ILi256EEENSC_ILi64EEENSB_IJNSC_ILi32EEEEEEEEENS_12float_e4m3_tESN_NSA_8TiledMMAINSA_8MMA_AtomIJNSA_4SM904GMMA30MMA_64x64x32_F32E4M3E4M3_SS_TNILNSR_7ScaleInE1ELST_1EEEEEENSA_6LayoutINSB_IJSE_SE_SE_EEENSB_IJNSC_ILi0EEESY_SY_EEEEENSB_IJNSA_10UnderscoreES11_S11_EEEEENS7_6detail26Sm90ImplicitGemmTileTraitsINSA_20SM90_TMA_LOAD_IM2COLENSA_14ComposedLayoutINSA_7SwizzleILi1ELi4ELi3EEENSA_18smem_ptr_flag_bitsILi8EEENSW_INSB_IJNSB_IJNSC_ILi8EEESK_EEENSB_IJSK_SE_EEENSB_IJSE_NSC_ILi22EEEEEEEEENSB_IJNSB_IJSK_SI_EEENSB_IJSE_SY_EEENSB_IJSY_NSC_ILi8192EEEEEEEEEEEEEvEENS15_INSA_23SM90_TMA_LOAD_MULTICASTENS17_IS19_S1B_NSW_INSB_IJNSB_IJS1C_S1C_EEES1E_S1G_EEENSB_IJS1I_S1J_NSB_IJSY_NSC_ILi2048EEEEEEEEEEEEEvEEEENS_8epilogue10collective6detail29Sm90TmaWarpSpecializedAdapterINS21_15DefaultEpilogueISN_NSB_IJNSB_IJlllEEESE_SY_EEES26_NS20_6thread17LinearCombinationISN_Li1EffLNS27_9ScaleType4KindE0ELNS_15FloatRoundStyleE2ESN_EENS_4gemm15EpilogueDefaultEEEEEvvEEEEvNT_6ParamsE:
	.zero		1536


//--------------------- SYMBOLS --------------------------

	.type		.nv.reservedSmem.offset0,@object
	.size		.nv.reservedSmem.offset0,0x4
